//
// Generated by NVIDIA NVVM Compiler
//
// Compiler Build ID: CL-36424714
// Cuda compilation tools, release 13.0, V13.0.88
// Based on NVVM 20.0.0
//

.version 9.0
.target sm_100
.address_size 64

	// .globl	_Z13forwardKerneliiPKdS0_PdS1_

.visible .entry _Z13forwardKerneliiPKdS0_PdS1_(
	.param .u32 _Z13forwardKerneliiPKdS0_PdS1__param_0,
	.param .u32 _Z13forwardKerneliiPKdS0_PdS1__param_1,
	.param .u64 .ptr .align 1 _Z13forwardKerneliiPKdS0_PdS1__param_2,
	.param .u64 .ptr .align 1 _Z13forwardKerneliiPKdS0_PdS1__param_3,
	.param .u64 .ptr .align 1 _Z13forwardKerneliiPKdS0_PdS1__param_4,
	.param .u64 .ptr .align 1 _Z13forwardKerneliiPKdS0_PdS1__param_5
)
{
	.reg .pred 	%p<13>;
	.reg .b32 	%r<38>;
	.reg .b32 	%f<20>;
	.reg .b64 	%rd<34>;
	.reg .b64 	%fd<115>;

	ld.param.u32 	%r24, [_Z13forwardKerneliiPKdS0_PdS1__param_0];
	ld.param.u32 	%r23, [_Z13forwardKerneliiPKdS0_PdS1__param_1];
	ld.param.u64 	%rd12, [_Z13forwardKerneliiPKdS0_PdS1__param_2];
	ld.param.u64 	%rd13, [_Z13forwardKerneliiPKdS0_PdS1__param_3];
	ld.param.u64 	%rd10, [_Z13forwardKerneliiPKdS0_PdS1__param_4];
	ld.param.u64 	%rd11, [_Z13forwardKerneliiPKdS0_PdS1__param_5];
	cvta.to.global.u64 	%rd1, %rd13;
	cvta.to.global.u64 	%rd2, %rd12;
	mov.u32 	%r25, %ctaid.x;
	mov.u32 	%r26, %ntid.x;
	mov.u32 	%r27, %tid.x;
	mad.lo.s32 	%r1, %r25, %r26, %r27;
	setp.ge.s32 	%p1, %r1, %r24;
	@%p1 bra 	$L__BB0_16;
	setp.lt.s32 	%p2, %r23, 1;
	mov.f32 	%f19, 0f00000000;
	@%p2 bra 	$L__BB0_15;
	mul.lo.s32 	%r2, %r23, %r1;
	and.b32  	%r3, %r23, 15;
	setp.lt.u32 	%p3, %r23, 16;
	mov.b32 	%r34, 0;
	mov.f64 	%fd114, 0d0000000000000000;
	@%p3 bra 	$L__BB0_5;
	and.b32  	%r34, %r23, 2147483632;
	neg.s32 	%r32, %r34;
	add.s64 	%rd3, %rd2, 64;
	add.s64 	%rd32, %rd1, 64;
	mov.f64 	%fd114, 0d0000000000000000;
	mov.u32 	%r31, %r2;
$L__BB0_4:
	.pragma "nounroll";
	mul.wide.s32 	%rd14, %r31, 8;
	add.s64 	%rd15, %rd3, %rd14;
	ld.global.f64 	%fd17, [%rd15+-64];
	ld.global.f64 	%fd18, [%rd32+-64];
	fma.rn.f64 	%fd19, %fd17, %fd18, %fd114;
	ld.global.f64 	%fd20, [%rd15+-56];
	ld.global.f64 	%fd21, [%rd32+-56];
	fma.rn.f64 	%fd22, %fd20, %fd21, %fd19;
	ld.global.f64 	%fd23, [%rd15+-48];
	ld.global.f64 	%fd24, [%rd32+-48];
	fma.rn.f64 	%fd25, %fd23, %fd24, %fd22;
	ld.global.f64 	%fd26, [%rd15+-40];
	ld.global.f64 	%fd27, [%rd32+-40];
	fma.rn.f64 	%fd28, %fd26, %fd27, %fd25;
	ld.global.f64 	%fd29, [%rd15+-32];
	ld.global.f64 	%fd30, [%rd32+-32];
	fma.rn.f64 	%fd31, %fd29, %fd30, %fd28;
	ld.global.f64 	%fd32, [%rd15+-24];
	ld.global.f64 	%fd33, [%rd32+-24];
	fma.rn.f64 	%fd34, %fd32, %fd33, %fd31;
	ld.global.f64 	%fd35, [%rd15+-16];
	ld.global.f64 	%fd36, [%rd32+-16];
	fma.rn.f64 	%fd37, %fd35, %fd36, %fd34;
	ld.global.f64 	%fd38, [%rd15+-8];
	ld.global.f64 	%fd39, [%rd32+-8];
	fma.rn.f64 	%fd40, %fd38, %fd39, %fd37;
	ld.global.f64 	%fd41, [%rd15];
	ld.global.f64 	%fd42, [%rd32];
	fma.rn.f64 	%fd43, %fd41, %fd42, %fd40;
	ld.global.f64 	%fd44, [%rd15+8];
	ld.global.f64 	%fd45, [%rd32+8];
	fma.rn.f64 	%fd46, %fd44, %fd45, %fd43;
	ld.global.f64 	%fd47, [%rd15+16];
	ld.global.f64 	%fd48, [%rd32+16];
	fma.rn.f64 	%fd49, %fd47, %fd48, %fd46;
	ld.global.f64 	%fd50, [%rd15+24];
	ld.global.f64 	%fd51, [%rd32+24];
	fma.rn.f64 	%fd52, %fd50, %fd51, %fd49;
	ld.global.f64 	%fd53, [%rd15+32];
	ld.global.f64 	%fd54, [%rd32+32];
	fma.rn.f64 	%fd55, %fd53, %fd54, %fd52;
	ld.global.f64 	%fd56, [%rd15+40];
	ld.global.f64 	%fd57, [%rd32+40];
	fma.rn.f64 	%fd58, %fd56, %fd57, %fd55;
	ld.global.f64 	%fd59, [%rd15+48];
	ld.global.f64 	%fd60, [%rd32+48];
	fma.rn.f64 	%fd61, %fd59, %fd60, %fd58;
	ld.global.f64 	%fd62, [%rd15+56];
	ld.global.f64 	%fd63, [%rd32+56];
	fma.rn.f64 	%fd114, %fd62, %fd63, %fd61;
	add.s32 	%r32, %r32, 16;
	add.s32 	%r31, %r31, 16;
	add.s64 	%rd32, %rd32, 128;
	setp.ne.s32 	%p4, %r32, 0;
	@%p4 bra 	$L__BB0_4;
$L__BB0_5:
	setp.eq.s32 	%p5, %r3, 0;
	@%p5 bra 	$L__BB0_14;
	and.b32  	%r11, %r23, 7;
	setp.lt.u32 	%p6, %r3, 8;
	@%p6 bra 	$L__BB0_8;
	add.s32 	%r29, %r34, %r2;
	mul.wide.s32 	%rd16, %r29, 8;
	add.s64 	%rd17, %rd2, %rd16;
	ld.global.f64 	%fd65, [%rd17];
	mul.wide.u32 	%rd18, %r34, 8;
	add.s64 	%rd19, %rd1, %rd18;
	ld.global.f64 	%fd66, [%rd19];
	fma.rn.f64 	%fd67, %fd65, %fd66, %fd114;
	ld.global.f64 	%fd68, [%rd17+8];
	ld.global.f64 	%fd69, [%rd19+8];
	fma.rn.f64 	%fd70, %fd68, %fd69, %fd67;
	ld.global.f64 	%fd71, [%rd17+16];
	ld.global.f64 	%fd72, [%rd19+16];
	fma.rn.f64 	%fd73, %fd71, %fd72, %fd70;
	ld.global.f64 	%fd74, [%rd17+24];
	ld.global.f64 	%fd75, [%rd19+24];
	fma.rn.f64 	%fd76, %fd74, %fd75, %fd73;
	ld.global.f64 	%fd77, [%rd17+32];
	ld.global.f64 	%fd78, [%rd19+32];
	fma.rn.f64 	%fd79, %fd77, %fd78, %fd76;
	ld.global.f64 	%fd80, [%rd17+40];
	ld.global.f64 	%fd81, [%rd19+40];
	fma.rn.f64 	%fd82, %fd80, %fd81, %fd79;
	ld.global.f64 	%fd83, [%rd17+48];
	ld.global.f64 	%fd84, [%rd19+48];
	fma.rn.f64 	%fd85, %fd83, %fd84, %fd82;
	ld.global.f64 	%fd86, [%rd17+56];
	ld.global.f64 	%fd87, [%rd19+56];
	fma.rn.f64 	%fd114, %fd86, %fd87, %fd85;
	add.s32 	%r34, %r34, 8;
$L__BB0_8:
	setp.eq.s32 	%p7, %r11, 0;
	@%p7 bra 	$L__BB0_14;
	and.b32  	%r14, %r23, 3;
	setp.lt.u32 	%p8, %r11, 4;
	@%p8 bra 	$L__BB0_11;
	add.s32 	%r30, %r34, %r2;
	mul.wide.s32 	%rd20, %r30, 8;
	add.s64 	%rd21, %rd2, %rd20;
	ld.global.f64 	%fd89, [%rd21];
	mul.wide.u32 	%rd22, %r34, 8;
	add.s64 	%rd23, %rd1, %rd22;
	ld.global.f64 	%fd90, [%rd23];
	fma.rn.f64 	%fd91, %fd89, %fd90, %fd114;
	ld.global.f64 	%fd92, [%rd21+8];
	ld.global.f64 	%fd93, [%rd23+8];
	fma.rn.f64 	%fd94, %fd92, %fd93, %fd91;
	ld.global.f64 	%fd95, [%rd21+16];
	ld.global.f64 	%fd96, [%rd23+16];
	fma.rn.f64 	%fd97, %fd95, %fd96, %fd94;
	ld.global.f64 	%fd98, [%rd21+24];
	ld.global.f64 	%fd99, [%rd23+24];
	fma.rn.f64 	%fd114, %fd98, %fd99, %fd97;
	add.s32 	%r34, %r34, 4;
$L__BB0_11:
	setp.eq.s32 	%p9, %r14, 0;
	@%p9 bra 	$L__BB0_14;
	mul.wide.u32 	%rd24, %r34, 8;
	add.s64 	%rd33, %rd1, %rd24;
	add.s32 	%r37, %r34, %r2;
	neg.s32 	%r36, %r14;
$L__BB0_13:
	.pragma "nounroll";
	mul.wide.s32 	%rd25, %r37, 8;
	add.s64 	%rd26, %rd2, %rd25;
	ld.global.f64 	%fd100, [%rd26];
	ld.global.f64 	%fd101, [%rd33];
	fma.rn.f64 	%fd114, %fd100, %fd101, %fd114;
	add.s64 	%rd33, %rd33, 8;
	add.s32 	%r37, %r37, 1;
	add.s32 	%r36, %r36, 1;
	setp.ne.s32 	%p10, %r36, 0;
	@%p10 bra 	$L__BB0_13;
$L__BB0_14:
	cvt.rn.f32.f64 	%f19, %fd114;
$L__BB0_15:
	abs.f32 	%f4, %f19;
	mul.f32 	%f5, %f4, 0f4038AA3B;
	ex2.approx.ftz.f32 	%f6, %f5;
	add.f32 	%f7, %f6, 0f3F800000;
	rcp.approx.ftz.f32 	%f8, %f7;
	fma.rn.f32 	%f9, %f8, 0fC0000000, 0f3F800000;
	setp.ge.f32 	%p11, %f4, 0f41102CB4;
	selp.f32 	%f10, 0f3F800000, %f9, %p11;
	copysign.f32 	%f11, %f19, %f10;
	mul.f32 	%f12, %f19, %f19;
	fma.rn.f32 	%f13, %f12, 0f3C80F082, 0fBD563CAE;
	fma.rn.f32 	%f14, %f13, %f12, 0f3E085941;
	fma.rn.f32 	%f15, %f14, %f12, 0fBEAAA9ED;
	fma.rn.f32 	%f16, %f15, %f12, 0f00000000;
	fma.rn.f32 	%f17, %f16, %f19, %f19;
	setp.ge.f32 	%p12, %f4, 0f3F19999A;
	selp.f32 	%f18, %f11, %f17, %p12;
	cvt.f64.f32 	%fd102, %f18;
	cvta.to.global.u64 	%rd27, %rd10;
	mul.wide.s32 	%rd28, %r1, 8;
	add.s64 	%rd29, %rd27, %rd28;
	st.global.f64 	[%rd29], %fd102;
	mul.f64 	%fd103, %fd102, %fd102;
	mov.f64 	%fd104, 0d3FF0000000000000;
	sub.f64 	%fd105, %fd104, %fd103;
	cvta.to.global.u64 	%rd30, %rd11;
	add.s64 	%rd31, %rd30, %rd28;
	st.global.f64 	[%rd31], %fd105;
$L__BB0_16:
	ret;

}
	// .globl	_Z11deltaKerneliiPKdPdS0_S0_
.visible .entry _Z11deltaKerneliiPKdPdS0_S0_(
	.param .u32 _Z11deltaKerneliiPKdPdS0_S0__param_0,
	.param .u32 _Z11deltaKerneliiPKdPdS0_S0__param_1,
	.param .u64 .ptr .align 1 _Z11deltaKerneliiPKdPdS0_S0__param_2,
	.param .u64 .ptr .align 1 _Z11deltaKerneliiPKdPdS0_S0__param_3,
	.param .u64 .ptr .align 1 _Z11deltaKerneliiPKdPdS0_S0__param_4,
	.param .u64 .ptr .align 1 _Z11deltaKerneliiPKdPdS0_S0__param_5
)
{
	.reg .pred 	%p<11>;
	.reg .b32 	%r<38>;
	.reg .b64 	%rd<61>;
	.reg .b64 	%fd<114>;

	ld.param.u32 	%r23, [_Z11deltaKerneliiPKdPdS0_S0__param_0];
	ld.param.u32 	%r24, [_Z11deltaKerneliiPKdPdS0_S0__param_1];
	ld.param.u64 	%rd11, [_Z11deltaKerneliiPKdPdS0_S0__param_2];
	ld.param.u64 	%rd9, [_Z11deltaKerneliiPKdPdS0_S0__param_3];
	ld.param.u64 	%rd12, [_Z11deltaKerneliiPKdPdS0_S0__param_4];
	ld.param.u64 	%rd10, [_Z11deltaKerneliiPKdPdS0_S0__param_5];
	cvta.to.global.u64 	%rd1, %rd12;
	cvta.to.global.u64 	%rd2, %rd11;
	mov.u32 	%r25, %ctaid.x;
	mov.u32 	%r26, %ntid.x;
	mov.u32 	%r27, %tid.x;
	mad.lo.s32 	%r1, %r25, %r26, %r27;
	setp.ge.s32 	%p1, %r1, %r24;
	@%p1 bra 	$L__BB1_15;
	setp.lt.s32 	%p2, %r23, 1;
	mov.f64 	%fd113, 0d0000000000000000;
	@%p2 bra 	$L__BB1_14;
	and.b32  	%r2, %r23, 15;
	setp.lt.u32 	%p3, %r23, 16;
	mov.b32 	%r34, 0;
	mov.f64 	%fd113, 0d0000000000000000;
	@%p3 bra 	$L__BB1_5;
	and.b32  	%r34, %r23, 2147483632;
	neg.s32 	%r32, %r34;
	shl.b32 	%r5, %r24, 4;
	add.s64 	%rd59, %rd1, 64;
	mov.f64 	%fd113, 0d0000000000000000;
	mul.wide.s32 	%rd15, %r24, 8;
	mov.u32 	%r31, %r1;
$L__BB1_4:
	.pragma "nounroll";
	mul.wide.s32 	%rd13, %r31, 8;
	add.s64 	%rd14, %rd2, %rd13;
	ld.global.f64 	%fd18, [%rd14];
	ld.global.f64 	%fd19, [%rd59+-64];
	fma.rn.f64 	%fd20, %fd18, %fd19, %fd113;
	add.s64 	%rd16, %rd14, %rd15;
	ld.global.f64 	%fd21, [%rd16];
	ld.global.f64 	%fd22, [%rd59+-56];
	fma.rn.f64 	%fd23, %fd21, %fd22, %fd20;
	add.s64 	%rd17, %rd16, %rd15;
	ld.global.f64 	%fd24, [%rd17];
	ld.global.f64 	%fd25, [%rd59+-48];
	fma.rn.f64 	%fd26, %fd24, %fd25, %fd23;
	add.s64 	%rd18, %rd17, %rd15;
	ld.global.f64 	%fd27, [%rd18];
	ld.global.f64 	%fd28, [%rd59+-40];
	fma.rn.f64 	%fd29, %fd27, %fd28, %fd26;
	add.s64 	%rd19, %rd18, %rd15;
	ld.global.f64 	%fd30, [%rd19];
	ld.global.f64 	%fd31, [%rd59+-32];
	fma.rn.f64 	%fd32, %fd30, %fd31, %fd29;
	add.s64 	%rd20, %rd19, %rd15;
	ld.global.f64 	%fd33, [%rd20];
	ld.global.f64 	%fd34, [%rd59+-24];
	fma.rn.f64 	%fd35, %fd33, %fd34, %fd32;
	add.s64 	%rd21, %rd20, %rd15;
	ld.global.f64 	%fd36, [%rd21];
	ld.global.f64 	%fd37, [%rd59+-16];
	fma.rn.f64 	%fd38, %fd36, %fd37, %fd35;
	add.s64 	%rd22, %rd21, %rd15;
	ld.global.f64 	%fd39, [%rd22];
	ld.global.f64 	%fd40, [%rd59+-8];
	fma.rn.f64 	%fd41, %fd39, %fd40, %fd38;
	add.s64 	%rd23, %rd22, %rd15;
	ld.global.f64 	%fd42, [%rd23];
	ld.global.f64 	%fd43, [%rd59];
	fma.rn.f64 	%fd44, %fd42, %fd43, %fd41;
	add.s64 	%rd24, %rd23, %rd15;
	ld.global.f64 	%fd45, [%rd24];
	ld.global.f64 	%fd46, [%rd59+8];
	fma.rn.f64 	%fd47, %fd45, %fd46, %fd44;
	add.s64 	%rd25, %rd24, %rd15;
	ld.global.f64 	%fd48, [%rd25];
	ld.global.f64 	%fd49, [%rd59+16];
	fma.rn.f64 	%fd50, %fd48, %fd49, %fd47;
	add.s64 	%rd26, %rd25, %rd15;
	ld.global.f64 	%fd51, [%rd26];
	ld.global.f64 	%fd52, [%rd59+24];
	fma.rn.f64 	%fd53, %fd51, %fd52, %fd50;
	add.s64 	%rd27, %rd26, %rd15;
	ld.global.f64 	%fd54, [%rd27];
	ld.global.f64 	%fd55, [%rd59+32];
	fma.rn.f64 	%fd56, %fd54, %fd55, %fd53;
	add.s64 	%rd28, %rd27, %rd15;
	ld.global.f64 	%fd57, [%rd28];
	ld.global.f64 	%fd58, [%rd59+40];
	fma.rn.f64 	%fd59, %fd57, %fd58, %fd56;
	add.s64 	%rd29, %rd28, %rd15;
	ld.global.f64 	%fd60, [%rd29];
	ld.global.f64 	%fd61, [%rd59+48];
	fma.rn.f64 	%fd62, %fd60, %fd61, %fd59;
	add.s64 	%rd30, %rd29, %rd15;
	ld.global.f64 	%fd63, [%rd30];
	ld.global.f64 	%fd64, [%rd59+56];
	fma.rn.f64 	%fd113, %fd63, %fd64, %fd62;
	add.s32 	%r32, %r32, 16;
	add.s32 	%r31, %r31, %r5;
	add.s64 	%rd59, %rd59, 128;
	setp.ne.s32 	%p4, %r32, 0;
	@%p4 bra 	$L__BB1_4;
$L__BB1_5:
	setp.eq.s32 	%p5, %r2, 0;
	@%p5 bra 	$L__BB1_14;
	and.b32  	%r11, %r23, 7;
	setp.lt.u32 	%p6, %r2, 8;
	@%p6 bra 	$L__BB1_8;
	mad.lo.s32 	%r29, %r34, %r24, %r1;
	mul.wide.s32 	%rd31, %r29, 8;
	add.s64 	%rd32, %rd2, %rd31;
	ld.global.f64 	%fd66, [%rd32];
	mul.wide.u32 	%rd33, %r34, 8;
	add.s64 	%rd34, %rd1, %rd33;
	ld.global.f64 	%fd67, [%rd34];
	fma.rn.f64 	%fd68, %fd66, %fd67, %fd113;
	mul.wide.s32 	%rd35, %r24, 8;
	add.s64 	%rd36, %rd32, %rd35;
	ld.global.f64 	%fd69, [%rd36];
	ld.global.f64 	%fd70, [%rd34+8];
	fma.rn.f64 	%fd71, %fd69, %fd70, %fd68;
	add.s64 	%rd37, %rd36, %rd35;
	ld.global.f64 	%fd72, [%rd37];
	ld.global.f64 	%fd73, [%rd34+16];
	fma.rn.f64 	%fd74, %fd72, %fd73, %fd71;
	add.s64 	%rd38, %rd37, %rd35;
	ld.global.f64 	%fd75, [%rd38];
	ld.global.f64 	%fd76, [%rd34+24];
	fma.rn.f64 	%fd77, %fd75, %fd76, %fd74;
	add.s64 	%rd39, %rd38, %rd35;
	ld.global.f64 	%fd78, [%rd39];
	ld.global.f64 	%fd79, [%rd34+32];
	fma.rn.f64 	%fd80, %fd78, %fd79, %fd77;
	add.s64 	%rd40, %rd39, %rd35;
	ld.global.f64 	%fd81, [%rd40];
	ld.global.f64 	%fd82, [%rd34+40];
	fma.rn.f64 	%fd83, %fd81, %fd82, %fd80;
	add.s64 	%rd41, %rd40, %rd35;
	ld.global.f64 	%fd84, [%rd41];
	ld.global.f64 	%fd85, [%rd34+48];
	fma.rn.f64 	%fd86, %fd84, %fd85, %fd83;
	add.s64 	%rd42, %rd41, %rd35;
	ld.global.f64 	%fd87, [%rd42];
	ld.global.f64 	%fd88, [%rd34+56];
	fma.rn.f64 	%fd113, %fd87, %fd88, %fd86;
	add.s32 	%r34, %r34, 8;
$L__BB1_8:
	setp.eq.s32 	%p7, %r11, 0;
	@%p7 bra 	$L__BB1_14;
	and.b32  	%r14, %r23, 3;
	setp.lt.u32 	%p8, %r11, 4;
	@%p8 bra 	$L__BB1_11;
	mad.lo.s32 	%r30, %r34, %r24, %r1;
	mul.wide.s32 	%rd43, %r30, 8;
	add.s64 	%rd44, %rd2, %rd43;
	ld.global.f64 	%fd90, [%rd44];
	mul.wide.u32 	%rd45, %r34, 8;
	add.s64 	%rd46, %rd1, %rd45;
	ld.global.f64 	%fd91, [%rd46];
	fma.rn.f64 	%fd92, %fd90, %fd91, %fd113;
	mul.wide.s32 	%rd47, %r24, 8;
	add.s64 	%rd48, %rd44, %rd47;
	ld.global.f64 	%fd93, [%rd48];
	ld.global.f64 	%fd94, [%rd46+8];
	fma.rn.f64 	%fd95, %fd93, %fd94, %fd92;
	add.s64 	%rd49, %rd48, %rd47;
	ld.global.f64 	%fd96, [%rd49];
	ld.global.f64 	%fd97, [%rd46+16];
	fma.rn.f64 	%fd98, %fd96, %fd97, %fd95;
	add.s64 	%rd50, %rd49, %rd47;
	ld.global.f64 	%fd99, [%rd50];
	ld.global.f64 	%fd100, [%rd46+24];
	fma.rn.f64 	%fd113, %fd99, %fd100, %fd98;
	add.s32 	%r34, %r34, 4;
$L__BB1_11:
	setp.eq.s32 	%p9, %r14, 0;
	@%p9 bra 	$L__BB1_14;
	mul.wide.u32 	%rd51, %r34, 8;
	add.s64 	%rd60, %rd1, %rd51;
	mad.lo.s32 	%r37, %r34, %r24, %r1;
	neg.s32 	%r36, %r14;
$L__BB1_13:
	.pragma "nounroll";
	mul.wide.s32 	%rd52, %r37, 8;
	add.s64 	%rd53, %rd2, %rd52;
	ld.global.f64 	%fd101, [%rd53];
	ld.global.f64 	%fd102, [%rd60];
	fma.rn.f64 	%fd113, %fd101, %fd102, %fd113;
	add.s64 	%rd60, %rd60, 8;
	add.s32 	%r37, %r37, %r24;
	add.s32 	%r36, %r36, 1;
	setp.ne.s32 	%p10, %r36, 0;
	@%p10 bra 	$L__BB1_13;
$L__BB1_14:
	cvta.to.global.u64 	%rd54, %rd10;
	mul.wide.s32 	%rd55, %r1, 8;
	add.s64 	%rd56, %rd54, %rd55;
	ld.global.f64 	%fd103, [%rd56];
	mul.f64 	%fd104, %fd113, %fd103;
	cvta.to.global.u64 	%rd57, %rd9;
	add.s64 	%rd58, %rd57, %rd55;
	st.global.f64 	[%rd58], %fd104;
$L__BB1_15:
	ret;

}
	// .globl	_Z12weightKerneliiPdS_S_
.visible .entry _Z12weightKerneliiPdS_S_(
	.param .u32 _Z12weightKerneliiPdS_S__param_0,
	.param .u32 _Z12weightKerneliiPdS_S__param_1,
	.param .u64 .ptr .align 1 _Z12weightKerneliiPdS_S__param_2,
	.param .u64 .ptr .align 1 _Z12weightKerneliiPdS_S__param_3,
	.param .u64 .ptr .align 1 _Z12weightKerneliiPdS_S__param_4
)
{
	.reg .pred 	%p<4>;
	.reg .b32 	%r<12>;
	.reg .b64 	%rd<13>;
	.reg .b64 	%fd<6>;

	ld.param.u32 	%r4, [_Z12weightKerneliiPdS_S__param_0];
	ld.param.u32 	%r3, [_Z12weightKerneliiPdS_S__param_1];
	ld.param.u64 	%rd1, [_Z12weightKerneliiPdS_S__param_2];
	ld.param.u64 	%rd2, [_Z12weightKerneliiPdS_S__param_3];
	ld.param.u64 	%rd3, [_Z12weightKerneliiPdS_S__param_4];
	mov.u32 	%r5, %ctaid.y;
	mov.u32 	%r6, %ntid.y;
	mov.u32 	%r7, %tid.y;
	mad.lo.s32 	%r1, %r5, %r6, %r7;
	mov.u32 	%r8, %ctaid.x;
	mov.u32 	%r9, %ntid.x;
	mov.u32 	%r10, %tid.x;
	mad.lo.s32 	%r2, %r8, %r9, %r10;
	setp.ge.u32 	%p1, %r1, %r4;
	setp.ge.u32 	%p2, %r2, %r3;
	or.pred  	%p3, %p1, %p2;
	@%p3 bra 	$L__BB2_2;
	cvta.to.global.u64 	%rd4, %rd2;
	cvta.to.global.u64 	%rd5, %rd3;
	cvta.to.global.u64 	%rd6, %rd1;
	mul.wide.u32 	%rd7, %r2, 8;
	add.s64 	%rd8, %rd4, %rd7;
	ld.global.f64 	%fd1, [%rd8];
	mul.f64 	%fd2, %fd1, 0dBFB999999999999A;
	mul.wide.u32 	%rd9, %r1, 8;
	add.s64 	%rd10, %rd5, %rd9;
	ld.global.f64 	%fd3, [%rd10];
	mad.lo.s32 	%r11, %r3, %r1, %r2;
	mul.wide.u32 	%rd11, %r11, 8;
	add.s64 	%rd12, %rd6, %rd11;
	ld.global.f64 	%fd4, [%rd12];
	fma.rn.f64 	%fd5, %fd2, %fd3, %fd4;
	st.global.f64 	[%rd12], %fd5;
$L__BB2_2:
	ret;

}
	// .globl	_Z16batchAccumKerneliiPdS_S_
.visible .entry _Z16batchAccumKerneliiPdS_S_(
	.param .u32 _Z16batchAccumKerneliiPdS_S__param_0,
	.param .u32 _Z16batchAccumKerneliiPdS_S__param_1,
	.param .u64 .ptr .align 1 _Z16batchAccumKerneliiPdS_S__param_2,
	.param .u64 .ptr .align 1 _Z16batchAccumKerneliiPdS_S__param_3,
	.param .u64 .ptr .align 1 _Z16batchAccumKerneliiPdS_S__param_4
)
{
	.reg .pred 	%p<4>;
	.reg .b32 	%r<12>;
	.reg .b64 	%rd<13>;
	.reg .b64 	%fd<6>;

	ld.param.u32 	%r4, [_Z16batchAccumKerneliiPdS_S__param_0];
	ld.param.u32 	%r3, [_Z16batchAccumKerneliiPdS_S__param_1];
	ld.param.u64 	%rd1, [_Z16batchAccumKerneliiPdS_S__param_2];
	ld.param.u64 	%rd2, [_Z16batchAccumKerneliiPdS_S__param_3];
	ld.param.u64 	%rd3, [_Z16batchAccumKerneliiPdS_S__param_4];
	mov.u32 	%r5, %ctaid.y;
	mov.u32 	%r6, %ntid.y;
	mov.u32 	%r7, %tid.y;
	mad.lo.s32 	%r1, %r5, %r6, %r7;
	mov.u32 	%r8, %ctaid.x;
	mov.u32 	%r9, %ntid.x;
	mov.u32 	%r10, %tid.x;
	mad.lo.s32 	%r2, %r8, %r9, %r10;
	setp.ge.u32 	%p1, %r1, %r4;
	setp.ge.u32 	%p2, %r2, %r3;
	or.pred  	%p3, %p1, %p2;
	@%p3 bra 	$L__BB3_2;
	cvta.to.global.u64 	%rd4, %rd2;
	cvta.to.global.u64 	%rd5, %rd3;
	cvta.to.global.u64 	%rd6, %rd1;
	mul.wide.u32 	%rd7, %r2, 8;
	add.s64 	%rd8, %rd4, %rd7;
	ld.global.f64 	%fd1, [%rd8];
	mul.f64 	%fd2, %fd1, 0d3FB999999999999A;
	mul.wide.u32 	%rd9, %r1, 8;
	add.s64 	%rd10, %rd5, %rd9;
	ld.global.f64 	%fd3, [%rd10];
	mad.lo.s32 	%r11, %r3, %r1, %r2;
	mul.wide.u32 	%rd11, %r11, 8;
	add.s64 	%rd12, %rd6, %rd11;
	ld.global.f64 	%fd4, [%rd12];
	fma.rn.f64 	%fd5, %fd2, %fd3, %fd4;
	st.global.f64 	[%rd12], %fd5;
$L__BB3_2:
	ret;

}
	// .globl	_Z17batchUpdateKerneliiPdS_
.visible .entry _Z17batchUpdateKerneliiPdS_(
	.param .u32 _Z17batchUpdateKerneliiPdS__param_0,
	.param .u32 _Z17batchUpdateKerneliiPdS__param_1,
	.param .u64 .ptr .align 1 _Z17batchUpdateKerneliiPdS__param_2,
	.param .u64 .ptr .align 1 _Z17batchUpdateKerneliiPdS__param_3
)
{
	.reg .pred 	%p<4>;
	.reg .b32 	%r<12>;
	.reg .b64 	%rd<8>;
	.reg .b64 	%fd<4>;

	ld.param.u32 	%r4, [_Z17batchUpdateKerneliiPdS__param_0];
	ld.param.u32 	%r3, [_Z17batchUpdateKerneliiPdS__param_1];
	ld.param.u64 	%rd1, [_Z17batchUpdateKerneliiPdS__param_2];
	ld.param.u64 	%rd2, [_Z17batchUpdateKerneliiPdS__param_3];
	mov.u32 	%r5, %ctaid.y;
	mov.u32 	%r6, %ntid.y;
	mov.u32 	%r7, %tid.y;
	mad.lo.s32 	%r1, %r5, %r6, %r7;
	mov.u32 	%r8, %ctaid.x;
	mov.u32 	%r9, %ntid.x;
	mov.u32 	%r10, %tid.x;
	mad.lo.s32 	%r2, %r8, %r9, %r10;
	setp.ge.u32 	%p1, %r1, %r4;
	setp.ge.u32 	%p2, %r2, %r3;
	or.pred  	%p3, %p1, %p2;
	@%p3 bra 	$L__BB4_2;
	cvta.to.global.u64 	%rd3, %rd2;
	cvta.to.global.u64 	%rd4, %rd1;
	mad.lo.s32 	%r11, %r3, %r1, %r2;
	mul.wide.u32 	%rd5, %r11, 8;
	add.s64 	%rd6, %rd3, %rd5;
	ld.global.f64 	%fd1, [%rd6];
	add.s64 	%rd7, %rd4, %rd5;
	ld.global.f64 	%fd2, [%rd7];
	sub.f64 	%fd3, %fd2, %fd1;
	st.global.f64 	[%rd7], %fd3;
$L__BB4_2:
	ret;

}
	// .globl	_Z19batchUpdateDMKerneliiPdS_
.visible .entry _Z19batchUpdateDMKerneliiPdS_(
	.param .u32 _Z19batchUpdateDMKerneliiPdS__param_0,
	.param .u32 _Z19batchUpdateDMKerneliiPdS__param_1,
	.param .u64 .ptr .align 1 _Z19batchUpdateDMKerneliiPdS__param_2,
	.param .u64 .ptr .align 1 _Z19batchUpdateDMKerneliiPdS__param_3
)
{
	.reg .pred 	%p<6>;
	.reg .b32 	%r<12>;
	.reg .b64 	%rd<13>;
	.reg .b64 	%fd<8>;

	ld.param.u32 	%r5, [_Z19batchUpdateDMKerneliiPdS__param_0];
	ld.param.u32 	%r4, [_Z19batchUpdateDMKerneliiPdS__param_1];
	ld.param.u64 	%rd3, [_Z19batchUpdateDMKerneliiPdS__param_2];
	ld.param.u64 	%rd2, [_Z19batchUpdateDMKerneliiPdS__param_3];
	cvta.to.global.u64 	%rd1, %rd3;
	mov.u32 	%r6, %ctaid.y;
	mov.u32 	%r7, %ntid.y;
	mov.u32 	%r8, %tid.y;
	mad.lo.s32 	%r1, %r6, %r7, %r8;
	mov.u32 	%r9, %ctaid.x;
	mov.u32 	%r10, %ntid.x;
	mov.u32 	%r11, %tid.x;
	mad.lo.s32 	%r2, %r9, %r10, %r11;
	setp.ge.u32 	%p1, %r1, %r5;
	setp.ge.u32 	%p2, %r2, %r4;
	or.pred  	%p3, %p1, %p2;
	@%p3 bra 	$L__BB5_6;
	cvta.to.global.u64 	%rd4, %rd2;
	mad.lo.s32 	%r3, %r4, %r1, %r2;
	mul.wide.u32 	%rd5, %r3, 8;
	add.s64 	%rd6, %rd4, %rd5;
	ld.global.f64 	%fd1, [%rd6];
	setp.leu.f64 	%p4, %fd1, 0d3FF0000000000000;
	@%p4 bra 	$L__BB5_3;
	add.s64 	%rd12, %rd1, %rd5;
	ld.global.f64 	%fd6, [%rd12];
	add.f64 	%fd7, %fd6, 0dBFF0000000000000;
	st.global.f64 	[%rd12], %fd7;
	bra.uni 	$L__BB5_6;
$L__BB5_3:
	setp.geu.f64 	%p5, %fd1, 0dBFF0000000000000;
	@%p5 bra 	$L__BB5_5;
	add.s64 	%rd10, %rd1, %rd5;
	ld.global.f64 	%fd4, [%rd10];
	add.f64 	%fd5, %fd4, 0d3FF0000000000000;
	st.global.f64 	[%rd10], %fd5;
	bra.uni 	$L__BB5_6;
$L__BB5_5:
	add.s64 	%rd8, %rd1, %rd5;
	ld.global.f64 	%fd2, [%rd8];
	sub.f64 	%fd3, %fd2, %fd1;
	st.global.f64 	[%rd8], %fd3;
$L__BB5_6:
	ret;

}


// ===== COMPILED SASS (sm_100) =====

	.target	sm_100

	.elftype	@"ET_EXEC"


//--------------------- .note.nv.tkinfo           --------------------------
	.section	.note.nv.tkinfo,"",@"SHT_NOTE"
	.sectionflags	@"SHF_NOTE_NV_TKINFO"
	.tkinfo
        /*0018*/ 	.word	0x00000002
        /*0030*/ 	.string	""
        /*0030*/ 	.string	"ptxas"
        /*0030*/ 	.string	"Cuda compilation tools, release 13.0, V13.0.88"
        /*0030*/ 	.string	"Build cuda_13.0.r13.0/compiler.36424714_0"
        /*0030*/ 	.string	"-arch sm_100 -m 64 "



//--------------------- .note.nv.cuinfo           --------------------------
	.section	.note.nv.cuinfo,"",@"SHT_NOTE"
	.sectionflags	@"SHF_NOTE_NV_CUINFO"
        /*0018*/ 	.short	0x0002
        /*001a*/ 	.short	0x0064
        /*001c*/ 	.short	0x0082
	.zero		2


//--------------------- .nv.info                  --------------------------
	.section	.nv.info,"",@"SHT_CUDA_INFO"
	.align	4


	//----- nvinfo : EIATTR_REGCOUNT
	.align		4
        /*0000*/ 	.byte	0x04, 0x2f
        /*0002*/ 	.short	(.L_1 - .L_0)
	.align		4
.L_0:
        /*0004*/ 	.word	index@(_Z13forwardKerneliiPKdS0_PdS1_)
        /*0008*/ 	.word	0x00000020


	//----- nvinfo : EIATTR_FRAME_SIZE
	.align		4
.L_1:
        /*000c*/ 	.byte	0x04, 0x11
        /*000e*/ 	.short	(.L_3 - .L_2)
	.align		4
.L_2:
        /*0010*/ 	.word	index@(_Z13forwardKerneliiPKdS0_PdS1_)
        /*0014*/ 	.word	0x00000000


	//----- nvinfo : EIATTR_REGCOUNT
	.align		4
.L_3:
        /*0018*/ 	.byte	0x04, 0x2f
        /*001a*/ 	.short	(.L_5 - .L_4)
	.align		4
.L_4:
        /*001c*/ 	.word	index@(_Z11deltaKerneliiPKdPdS0_S0_)
        /*0020*/ 	.word	0x00000020


	//----- nvinfo : EIATTR_FRAME_SIZE
	.align		4
.L_5:
        /*0024*/ 	.byte	0x04, 0x11
        /*0026*/ 	.short	(.L_7 - .L_6)
	.align		4
.L_6:
        /*0028*/ 	.word	index@(_Z11deltaKerneliiPKdPdS0_S0_)
        /*002c*/ 	.word	0x00000000


	//----- nvinfo : EIATTR_REGCOUNT
	.align		4
.L_7:
        /*0030*/ 	.byte	0x04, 0x2f
        /*0032*/ 	.short	(.L_9 - .L_8)
	.align		4
.L_8:
        /*0034*/ 	.word	index@(_Z12weightKerneliiPdS_S_)
        /*0038*/ 	.word	0x0000000e


	//----- nvinfo : EIATTR_FRAME_SIZE
	.align		4
.L_9:
        /*003c*/ 	.byte	0x04, 0x11
        /*003e*/ 	.short	(.L_11 - .L_10)
	.align		4
.L_10:
        /*0040*/ 	.word	index@(_Z12weightKerneliiPdS_S_)
        /*0044*/ 	.word	0x00000000


	//----- nvinfo : EIATTR_REGCOUNT
	.align		4
.L_11:
        /*0048*/ 	.byte	0x04, 0x2f
        /*004a*/ 	.short	(.L_13 - .L_12)
	.align		4
.L_12:
        /*004c*/ 	.word	index@(_Z16batchAccumKerneliiPdS_S_)
        /*0050*/ 	.word	0x0000000e


	//----- nvinfo : EIATTR_FRAME_SIZE
	.align		4
.L_13:
        /*0054*/ 	.byte	0x04, 0x11
        /*0056*/ 	.short	(.L_15 - .L_14)
	.align		4
.L_14:
        /*0058*/ 	.word	index@(_Z16batchAccumKerneliiPdS_S_)
        /*005c*/ 	.word	0x00000000


	//----- nvinfo : EIATTR_REGCOUNT
	.align		4
.L_15:
        /*0060*/ 	.byte	0x04, 0x2f
        /*0062*/ 	.short	(.L_17 - .L_16)
	.align		4
.L_16:
        /*0064*/ 	.word	index@(_Z17batchUpdateKerneliiPdS_)
        /*0068*/ 	.word	0x0000000a


	//----- nvinfo : EIATTR_FRAME_SIZE
	.align		4
.L_17:
        /*006c*/ 	.byte	0x04, 0x11
        /*006e*/ 	.short	(.L_19 - .L_18)
	.align		4
.L_18:
        /*0070*/ 	.word	index@(_Z17batchUpdateKerneliiPdS_)
        /*0074*/ 	.word	0x00000000


	//----- nvinfo : EIATTR_REGCOUNT
	.align		4
.L_19:
        /*0078*/ 	.byte	0x04, 0x2f
        /*007a*/ 	.short	(.L_21 - .L_20)
	.align		4
.L_20:
        /*007c*/ 	.word	index@(_Z19batchUpdateDMKerneliiPdS_)
        /*0080*/ 	.word	0x0000000a


	//----- nvinfo : EIATTR_FRAME_SIZE
	.align		4
.L_21:
        /*0084*/ 	.byte	0x04, 0x11
        /*0086*/ 	.short	(.L_23 - .L_22)
	.align		4
.L_22:
        /*0088*/ 	.word	index@(_Z19batchUpdateDMKerneliiPdS_)
        /*008c*/ 	.word	0x00000000


	//----- nvinfo : EIATTR_MIN_STACK_SIZE
	.align		4
.L_23:
        /*0090*/ 	.byte	0x04, 0x12
        /*0092*/ 	.short	(.L_25 - .L_24)
	.align		4
.L_24:
        /*0094*/ 	.word	index@(_Z19batchUpdateDMKerneliiPdS_)
        /*0098*/ 	.word	0x00000000


	//----- nvinfo : EIATTR_MIN_STACK_SIZE
	.align		4
.L_25:
        /*009c*/ 	.byte	0x04, 0x12
        /*009e*/ 	.short	(.L_27 - .L_26)
	.align		4
.L_26:
        /*00a0*/ 	.word	index@(_Z17batchUpdateKerneliiPdS_)
        /*00a4*/ 	.word	0x00000000


	//----- nvinfo : EIATTR_MIN_STACK_SIZE
	.align		4
.L_27:
        /*00a8*/ 	.byte	0x04, 0x12
        /*00aa*/ 	.short	(.L_29 - .L_28)
	.align		4
.L_28:
        /*00ac*/ 	.word	index@(_Z16batchAccumKerneliiPdS_S_)
        /*00b0*/ 	.word	0x00000000


	//----- nvinfo : EIATTR_MIN_STACK_SIZE
	.align		4
.L_29:
        /*00b4*/ 	.byte	0x04, 0x12
        /*00b6*/ 	.short	(.L_31 - .L_30)
	.align		4
.L_30:
        /*00b8*/ 	.word	index@(_Z12weightKerneliiPdS_S_)
        /*00bc*/ 	.word	0x00000000


	//----- nvinfo : EIATTR_MIN_STACK_SIZE
	.align		4
.L_31:
        /*00c0*/ 	.byte	0x04, 0x12
        /*00c2*/ 	.short	(.L_33 - .L_32)
	.align		4
.L_32:
        /*00c4*/ 	.word	index@(_Z11deltaKerneliiPKdPdS0_S0_)
        /*00c8*/ 	.word	0x00000000


	//----- nvinfo : EIATTR_MIN_STACK_SIZE
	.align		4
.L_33:
        /*00cc*/ 	.byte	0x04, 0x12
        /*00ce*/ 	.short	(.L_35 - .L_34)
	.align		4
.L_34:
        /*00d0*/ 	.word	index@(_Z13forwardKerneliiPKdS0_PdS1_)
        /*00d4*/ 	.word	0x00000000
.L_35:


//--------------------- .nv.compat                --------------------------
	.section	.nv.compat,"",@"SHT_CUDA_COMPAT_INFO"
	.align	4
        /*0000*/ 	.byte	0x02, 0x09, 0x00, 0x00, 0x02, 0x02, 0x01, 0x00, 0x02, 0x05, 0x05, 0x00, 0x03, 0x07, 0x01, 0x01
        /*0010*/ 	.byte	0x02, 0x03, 0x00, 0x00, 0x02, 0x06, 0x01, 0x00, 0x04, 0x0b, 0x08, 0x00, 0x01, 0x00, 0x00, 0x00
        /*0020*/ 	.byte	0x00, 0x00, 0x00, 0x00


//--------------------- .nv.info._Z19batchUpdateDMKerneliiPdS_ --------------------------
	.section	.nv.info._Z19batchUpdateDMKerneliiPdS_,"",@"SHT_CUDA_INFO"
	.sectionflags	@""
	.align	4


	//----- nvinfo : EIATTR_CUDA_API_VERSION
	.align		4
        /*0000*/ 	.byte	0x04, 0x37
        /*0002*/ 	.short	(.L_37 - .L_36)
.L_36:
        /*0004*/ 	.word	0x00000082


	//----- nvinfo : EIATTR_KPARAM_INFO
	.align		4
.L_37:
        /*0008*/ 	.byte	0x04, 0x17
        /*000a*/ 	.short	(.L_39 - .L_38)
.L_38:
        /*000c*/ 	.word	0x00000000
        /*0010*/ 	.short	0x0003
        /*0012*/ 	.short	0x0010
        /*0014*/ 	.byte	0x00, 0xf5, 0x21, 0x00


	//----- nvinfo : EIATTR_KPARAM_INFO
	.align		4
.L_39:
        /*0018*/ 	.byte	0x04, 0x17
        /*001a*/ 	.short	(.L_41 - .L_40)
.L_40:
        /*001c*/ 	.word	0x00000000
        /*0020*/ 	.short	0x0002
        /*0022*/ 	.short	0x0008
        /*0024*/ 	.byte	0x00, 0xf5, 0x21, 0x00


	//----- nvinfo : EIATTR_KPARAM_INFO
	.align		4
.L_41:
        /*0028*/ 	.byte	0x04, 0x17
        /*002a*/ 	.short	(.L_43 - .L_42)
.L_42:
        /*002c*/ 	.word	0x00000000
        /*0030*/ 	.short	0x0001
        /*0032*/ 	.short	0x0004
        /*0034*/ 	.byte	0x00, 0xf0, 0x11, 0x00


	//----- nvinfo : EIATTR_KPARAM_INFO
	.align		4
.L_43:
        /*0038*/ 	.byte	0x04, 0x17
        /*003a*/ 	.short	(.L_45 - .L_44)
.L_44:
        /*003c*/ 	.word	0x00000000
        /*0040*/ 	.short	0x0000
        /*0042*/ 	.short	0x0000
        /*0044*/ 	.byte	0x00, 0xf0, 0x11, 0x00


	//----- nvinfo : EIATTR_SPARSE_MMA_MASK
	.align		4
.L_45:
        /*0048*/ 	.byte	0x03, 0x50
        /*004a*/ 	.short	0x0000


	//----- nvinfo : EIATTR_MAXREG_COUNT
	.align		4
        /*004c*/ 	.byte	0x03, 0x1b
        /*004e*/ 	.short	0x00ff


	//----- nvinfo : EIATTR_MERCURY_ISA_VERSION
	.align		4
        /*0050*/ 	.byte	0x03, 0x5f
        /*0052*/ 	.short	0x0101


	//----- nvinfo : EIATTR_VRC_CTA_INIT_COUNT
	.align		4
        /*0054*/ 	.byte	0x02, 0x4a
	.zero		1
	.zero		1


	//----- nvinfo : EIATTR_EXIT_INSTR_OFFSETS
	.align		4
        /*0058*/ 	.byte	0x04, 0x1c
        /*005a*/ 	.short	(.L_47 - .L_46)


	//   ....[0]....
.L_46:
        /*005c*/ 	.word	0x000000c0


	//   ....[1]....
        /*0060*/ 	.word	0x00000190


	//   ....[2]....
        /*0064*/ 	.word	0x00000210


	//   ....[3]....
        /*0068*/ 	.word	0x00000270


	//----- nvinfo : EIATTR_CRS_STACK_SIZE
	.align		4
.L_47:
        /*006c*/ 	.byte	0x04, 0x1e
        /*006e*/ 	.short	(.L_49 - .L_48)
.L_48:
        /*0070*/ 	.word	0x00000000


	//----- nvinfo : EIATTR_CBANK_PARAM_SIZE
	.align		4
.L_49:
        /*0074*/ 	.byte	0x03, 0x19
        /*0076*/ 	.short	0x0018


	//----- nvinfo : EIATTR_PARAM_CBANK
	.align		4
        /*0078*/ 	.byte	0x04, 0x0a
        /*007a*/ 	.short	(.L_51 - .L_50)
	.align		4
.L_50:
        /*007c*/ 	.word	index@(.nv.constant0._Z19batchUpdateDMKerneliiPdS_)
        /*0080*/ 	.short	0x0380
        /*0082*/ 	.short	0x0018


	//----- nvinfo : EIATTR_SW_WAR
	.align		4
.L_51:
        /*0084*/ 	.byte	0x04, 0x36
        /*0086*/ 	.short	(.L_53 - .L_52)
.L_52:
        /*0088*/ 	.word	0x00000008
.L_53:


//--------------------- .nv.info._Z17batchUpdateKerneliiPdS_ --------------------------
	.section	.nv.info._Z17batchUpdateKerneliiPdS_,"",@"SHT_CUDA_INFO"
	.sectionflags	@""
	.align	4


	//----- nvinfo : EIATTR_CUDA_API_VERSION
	.align		4
        /*0000*/ 	.byte	0x04, 0x37
        /*0002*/ 	.short	(.L_55 - .L_54)
.L_54:
        /*0004*/ 	.word	0x00000082


	//----- nvinfo : EIATTR_KPARAM_INFO
	.align		4
.L_55:
        /*0008*/ 	.byte	0x04, 0x17
        /*000a*/ 	.short	(.L_57 - .L_56)
.L_56:
        /*000c*/ 	.word	0x00000000
        /*0010*/ 	.short	0x0003
        /*0012*/ 	.short	0x0010
        /*0014*/ 	.byte	0x00, 0xf5, 0x21, 0x00


	//----- nvinfo : EIATTR_KPARAM_INFO
	.align		4
.L_57:
        /*0018*/ 	.byte	0x04, 0x17
        /*001a*/ 	.short	(.L_59 - .L_58)
.L_58:
        /*001c*/ 	.word	0x00000000
        /*0020*/ 	.short	0x0002
        /*0022*/ 	.short	0x0008
        /*0024*/ 	.byte	0x00, 0xf5, 0x21, 0x00


	//----- nvinfo : EIATTR_KPARAM_INFO
	.align		4
.L_59:
        /*0028*/ 	.byte	0x04, 0x17
        /*002a*/ 	.short	(.L_61 - .L_60)
.L_60:
        /*002c*/ 	.word	0x00000000
        /*0030*/ 	.short	0x0001
        /*0032*/ 	.short	0x0004
        /*0034*/ 	.byte	0x00, 0xf0, 0x11, 0x00


	//----- nvinfo : EIATTR_KPARAM_INFO
	.align		4
.L_61:
        /*0038*/ 	.byte	0x04, 0x17
        /*003a*/ 	.short	(.L_63 - .L_62)
.L_62:
        /*003c*/ 	.word	0x00000000
        /*0040*/ 	.short	0x0000
        /*0042*/ 	.short	0x0000
        /*0044*/ 	.byte	0x00, 0xf0, 0x11, 0x00


	//----- nvinfo : EIATTR_SPARSE_MMA_MASK
	.align		4
.L_63:
        /*0048*/ 	.byte	0x03, 0x50
        /*004a*/ 	.short	0x0000


	//----- nvinfo : EIATTR_MAXREG_COUNT
	.align		4
        /*004c*/ 	.byte	0x03, 0x1b
        /*004e*/ 	.short	0x00ff


	//----- nvinfo : EIATTR_MERCURY_ISA_VERSION
	.align		4
        /*0050*/ 	.byte	0x03, 0x5f
        /*0052*/ 	.short	0x0101


	//----- nvinfo : EIATTR_VRC_CTA_INIT_COUNT
	.align		4
        /*0054*/ 	.byte	0x02, 0x4a
	.zero		1
	.zero		1


	//----- nvinfo : EIATTR_EXIT_INSTR_OFFSETS
	.align		4
        /*0058*/ 	.byte	0x04, 0x1c
        /*005a*/ 	.short	(.L_65 - .L_64)


	//   ....[0]....
.L_64:
        /*005c*/ 	.word	0x000000c0


	//   ....[1]....
        /*0060*/ 	.word	0x00000170


	//----- nvinfo : EIATTR_CBANK_PARAM_SIZE
	.align		4
.L_65:
        /*0064*/ 	.byte	0x03, 0x19
        /*0066*/ 	.short	0x0018


	//----- nvinfo : EIATTR_PARAM_CBANK
	.align		4
        /*0068*/ 	.byte	0x04, 0x0a
        /*006a*/ 	.short	(.L_67 - .L_66)
	.align		4
.L_66:
        /*006c*/ 	.word	index@(.nv.constant0._Z17batchUpdateKerneliiPdS_)
        /*0070*/ 	.short	0x0380
        /*0072*/ 	.short	0x0018


	//----- nvinfo : EIATTR_SW_WAR
	.align		4
.L_67:
        /*0074*/ 	.byte	0x04, 0x36
        /*0076*/ 	.short	(.L_69 - .L_68)
.L_68:
        /*0078*/ 	.word	0x00000008
.L_69:


//--------------------- .nv.info._Z16batchAccumKerneliiPdS_S_ --------------------------
	.section	.nv.info._Z16batchAccumKerneliiPdS_S_,"",@"SHT_CUDA_INFO"
	.sectionflags	@""
	.align	4


	//----- nvinfo : EIATTR_CUDA_API_VERSION
	.align		4
        /*0000*/ 	.byte	0x04, 0x37
        /*0002*/ 	.short	(.L_71 - .L_70)
.L_70:
        /*0004*/ 	.word	0x00000082


	//----- nvinfo : EIATTR_KPARAM_INFO
	.align		4
.L_71:
        /*0008*/ 	.byte	0x04, 0x17
        /*000a*/ 	.short	(.L_73 - .L_72)
.L_72:
        /*000c*/ 	.word	0x00000000
        /*0010*/ 	.short	0x0004
        /*0012*/ 	.short	0x0018
        /*0014*/ 	.byte	0x00, 0xf5, 0x21, 0x00


	//----- nvinfo : EIATTR_KPARAM_INFO
	.align		4
.L_73:
        /*0018*/ 	.byte	0x04, 0x17
        /*001a*/ 	.short	(.L_75 - .L_74)
.L_74:
        /*001c*/ 	.word	0x00000000
        /*0020*/ 	.short	0x0003
        /*0022*/ 	.short	0x0010
        /*0024*/ 	.byte	0x00, 0xf5, 0x21, 0x00


	//----- nvinfo : EIATTR_KPARAM_INFO
	.align		4
.L_75:
        /*0028*/ 	.byte	0x04, 0x17
        /*002a*/ 	.short	(.L_77 - .L_76)
.L_76:
        /*002c*/ 	.word	0x00000000
        /*0030*/ 	.short	0x0002
        /*0032*/ 	.short	0x0008
        /*0034*/ 	.byte	0x00, 0xf5, 0x21, 0x00


	//----- nvinfo : EIATTR_KPARAM_INFO
	.align		4
.L_77:
        /*0038*/ 	.byte	0x04, 0x17
        /*003a*/ 	.short	(.L_79 - .L_78)
.L_78:
        /*003c*/ 	.word	0x00000000
        /*0040*/ 	.short	0x0001
        /*0042*/ 	.short	0x0004
        /*0044*/ 	.byte	0x00, 0xf0, 0x11, 0x00


	//----- nvinfo : EIATTR_KPARAM_INFO
	.align		4
.L_79:
        /*0048*/ 	.byte	0x04, 0x17
        /*004a*/ 	.short	(.L_81 - .L_80)
.L_80:
        /*004c*/ 	.word	0x00000000
        /*0050*/ 	.short	0x0000
        /*0052*/ 	.short	0x0000
        /*0054*/ 	.byte	0x00, 0xf0, 0x11, 0x00


	//----- nvinfo : EIATTR_SPARSE_MMA_MASK
	.align		4
.L_81:
        /*0058*/ 	.byte	0x03, 0x50
        /*005a*/ 	.short	0x0000


	//----- nvinfo : EIATTR_MAXREG_COUNT
	.align		4
        /*005c*/ 	.byte	0x03, 0x1b
        /*005e*/ 	.short	0x00ff


	//----- nvinfo : EIATTR_MERCURY_ISA_VERSION
	.align		4
        /*0060*/ 	.byte	0x03, 0x5f
        /*0062*/ 	.short	0x0101


	//----- nvinfo : EIATTR_VRC_CTA_INIT_COUNT
	.align		4
        /*0064*/ 	.byte	0x02, 0x4a
	.zero		1
	.zero		1


	//----- nvinfo : EIATTR_EXIT_INSTR_OFFSETS
	.align		4
        /*0068*/ 	.byte	0x04, 0x1c
        /*006a*/ 	.short	(.L_83 - .L_82)


	//   ....[0]....
.L_82:
        /*006c*/ 	.word	0x000000c0


	//   ....[1]....
        /*0070*/ 	.word	0x000001d0


	//----- nvinfo : EIATTR_CBANK_PARAM_SIZE
	.align		4
.L_83:
        /*0074*/ 	.byte	0x03, 0x19
        /*0076*/ 	.short	0x0020


	//----- nvinfo : EIATTR_PARAM_CBANK
	.align		4
        /*0078*/ 	.byte	0x04, 0x0a
        /*007a*/ 	.short	(.L_85 - .L_84)
	.align		4
.L_84:
        /*007c*/ 	.word	index@(.nv.constant0._Z16batchAccumKerneliiPdS_S_)
        /*0080*/ 	.short	0x0380
        /*0082*/ 	.short	0x0020


	//----- nvinfo : EIATTR_SW_WAR
	.align		4
.L_85:
        /*0084*/ 	.byte	0x04, 0x36
        /*0086*/ 	.short	(.L_87 - .L_86)
.L_86:
        /*0088*/ 	.word	0x00000008
.L_87:


//--------------------- .nv.info._Z12weightKerneliiPdS_S_ --------------------------
	.section	.nv.info._Z12weightKerneliiPdS_S_,"",@"SHT_CUDA_INFO"
	.sectionflags	@""
	.align	4


	//----- nvinfo : EIATTR_CUDA_API_VERSION
	.align		4
        /*0000*/ 	.byte	0x04, 0x37
        /*0002*/ 	.short	(.L_89 - .L_88)
.L_88:
        /*0004*/ 	.word	0x00000082


	//----- nvinfo : EIATTR_KPARAM_INFO
	.align		4
.L_89:
        /*0008*/ 	.byte	0x04, 0x17
        /*000a*/ 	.short	(.L_91 - .L_90)
.L_90:
        /*000c*/ 	.word	0x00000000
        /*0010*/ 	.short	0x0004
        /*0012*/ 	.short	0x0018
        /*0014*/ 	.byte	0x00, 0xf5, 0x21, 0x00


	//----- nvinfo : EIATTR_KPARAM_INFO
	.align		4
.L_91:
        /*0018*/ 	.byte	0x04, 0x17
        /*001a*/ 	.short	(.L_93 - .L_92)
.L_92:
        /*001c*/ 	.word	0x00000000
        /*0020*/ 	.short	0x0003
        /*0022*/ 	.short	0x0010
        /*0024*/ 	.byte	0x00, 0xf5, 0x21, 0x00


	//----- nvinfo : EIATTR_KPARAM_INFO
	.align		4
.L_93:
        /*0028*/ 	.byte	0x04, 0x17
        /*002a*/ 	.short	(.L_95 - .L_94)
.L_94:
        /*002c*/ 	.word	0x00000000
        /*0030*/ 	.short	0x0002
        /*0032*/ 	.short	0x0008
        /*0034*/ 	.byte	0x00, 0xf5, 0x21, 0x00


	//----- nvinfo : EIATTR_KPARAM_INFO
	.align		4
.L_95:
        /*0038*/ 	.byte	0x04, 0x17
        /*003a*/ 	.short	(.L_97 - .L_96)
.L_96:
        /*003c*/ 	.word	0x00000000
        /*0040*/ 	.short	0x0001
        /*0042*/ 	.short	0x0004
        /*0044*/ 	.byte	0x00, 0xf0, 0x11, 0x00


	//----- nvinfo : EIATTR_KPARAM_INFO
	.align		4
.L_97:
        /*0048*/ 	.byte	0x04, 0x17
        /*004a*/ 	.short	(.L_99 - .L_98)
.L_98:
        /*004c*/ 	.word	0x00000000
        /*0050*/ 	.short	0x0000
        /*0052*/ 	.short	0x0000
        /*0054*/ 	.byte	0x00, 0xf0, 0x11, 0x00


	//----- nvinfo : EIATTR_SPARSE_MMA_MASK
	.align		4
.L_99:
        /*0058*/ 	.byte	0x03, 0x50
        /*005a*/ 	.short	0x0000


	//----- nvinfo : EIATTR_MAXREG_COUNT
	.align		4
        /*005c*/ 	.byte	0x03, 0x1b
        /*005e*/ 	.short	0x00ff


	//----- nvinfo : EIATTR_MERCURY_ISA_VERSION
	.align		4
        /*0060*/ 	.byte	0x03, 0x5f
        /*0062*/ 	.short	0x0101


	//----- nvinfo : EIATTR_VRC_CTA_INIT_COUNT
	.align		4
        /*0064*/ 	.byte	0x02, 0x4a
	.zero		1
	.zero		1


	//----- nvinfo : EIATTR_EXIT_INSTR_OFFSETS
	.align		4
        /*0068*/ 	.byte	0x04, 0x1c
        /*006a*/ 	.short	(.L_101 - .L_100)


	//   ....[0]....
.L_100:
        /*006c*/ 	.word	0x000000c0


	//   ....[1]....
        /*0070*/ 	.word	0x000001d0


	//----- nvinfo : EIATTR_CBANK_PARAM_SIZE
	.align		4
.L_101:
        /*0074*/ 	.byte	0x03, 0x19
        /*0076*/ 	.short	0x0020


	//----- nvinfo : EIATTR_PARAM_CBANK
	.align		4
        /*0078*/ 	.byte	0x04, 0x0a
        /*007a*/ 	.short	(.L_103 - .L_102)
	.align		4
.L_102:
        /*007c*/ 	.word	index@(.nv.constant0._Z12weightKerneliiPdS_S_)
        /*0080*/ 	.short	0x0380
        /*0082*/ 	.short	0x0020


	//----- nvinfo : EIATTR_SW_WAR
	.align		4
.L_103:
        /*0084*/ 	.byte	0x04, 0x36
        /*0086*/ 	.short	(.L_105 - .L_104)
.L_104:
        /*0088*/ 	.word	0x00000008
.L_105:


//--------------------- .nv.info._Z11deltaKerneliiPKdPdS0_S0_ --------------------------
	.section	.nv.info._Z11deltaKerneliiPKdPdS0_S0_,"",@"SHT_CUDA_INFO"
	.sectionflags	@""
	.align	4


	//----- nvinfo : EIATTR_CUDA_API_VERSION
	.align		4
        /*0000*/ 	.byte	0x04, 0x37
        /*0002*/ 	.short	(.L_107 - .L_106)
.L_106:
        /*0004*/ 	.word	0x00000082


	//----- nvinfo : EIATTR_KPARAM_INFO
	.align		4
.L_107:
        /*0008*/ 	.byte	0x04, 0x17
        /*000a*/ 	.short	(.L_109 - .L_108)
.L_108:
        /*000c*/ 	.word	0x00000000
        /*0010*/ 	.short	0x0005
        /*0012*/ 	.short	0x0020
        /*0014*/ 	.byte	0x00, 0xf5, 0x21, 0x00


	//----- nvinfo : EIATTR_KPARAM_INFO
	.align		4
.L_109:
        /*0018*/ 	.byte	0x04, 0x17
        /*001a*/ 	.short	(.L_111 - .L_110)
.L_110:
        /*001c*/ 	.word	0x00000000
        /*0020*/ 	.short	0x0004
        /*0022*/ 	.short	0x0018
        /*0024*/ 	.byte	0x00, 0xf5, 0x21, 0x00


	//----- nvinfo : EIATTR_KPARAM_INFO
	.align		4
.L_111:
        /*0028*/ 	.byte	0x04, 0x17
        /*002a*/ 	.short	(.L_113 - .L_112)
.L_112:
        /*002c*/ 	.word	0x00000000
        /*0030*/ 	.short	0x0003
        /*0032*/ 	.short	0x0010
        /*0034*/ 	.byte	0x00, 0xf5, 0x21, 0x00


	//----- nvinfo : EIATTR_KPARAM_INFO
	.align		4
.L_113:
        /*0038*/ 	.byte	0x04, 0x17
        /*003a*/ 	.short	(.L_115 - .L_114)
.L_114:
        /*003c*/ 	.word	0x00000000
        /*0040*/ 	.short	0x0002
        /*0042*/ 	.short	0x0008
        /*0044*/ 	.byte	0x00, 0xf5, 0x21, 0x00


	//----- nvinfo : EIATTR_KPARAM_INFO
	.align		4
.L_115:
        /*0048*/ 	.byte	0x04, 0x17
        /*004a*/ 	.short	(.L_117 - .L_116)
.L_116:
        /*004c*/ 	.word	0x00000000
        /*0050*/ 	.short	0x0001
        /*0052*/ 	.short	0x0004
        /*0054*/ 	.byte	0x00, 0xf0, 0x11, 0x00


	//----- nvinfo : EIATTR_KPARAM_INFO
	.align		4
.L_117:
        /*0058*/ 	.byte	0x04, 0x17
        /*005a*/ 	.short	(.L_119 - .L_118)
.L_118:
        /*005c*/ 	.word	0x00000000
        /*0060*/ 	.short	0x0000
        /*0062*/ 	.short	0x0000
        /*0064*/ 	.byte	0x00, 0xf0, 0x11, 0x00


	//----- nvinfo : EIATTR_SPARSE_MMA_MASK
	.align		4
.L_119:
        /*0068*/ 	.byte	0x03, 0x50
        /*006a*/ 	.short	0x0000


	//----- nvinfo : EIATTR_MAXREG_COUNT
	.align		4
        /*006c*/ 	.byte	0x03, 0x1b
        /*006e*/ 	.short	0x00ff


	//----- nvinfo : EIATTR_MERCURY_ISA_VERSION
	.align		4
        /*0070*/ 	.byte	0x03, 0x5f
        /*0072*/ 	.short	0x0101


	//----- nvinfo : EIATTR_VRC_CTA_INIT_COUNT
	.align		4
        /*0074*/ 	.byte	0x02, 0x4a
	.zero		1
	.zero		1


	//----- nvinfo : EIATTR_EXIT_INSTR_OFFSETS
	.align		4
        /*0078*/ 	.byte	0x04, 0x1c
        /*007a*/ 	.short	(.L_121 - .L_120)


	//   ....[0]....
.L_120:
        /*007c*/ 	.word	0x00000070


	//   ....[1]....
        /*0080*/ 	.word	0x00000c50


	//----- nvinfo : EIATTR_CBANK_PARAM_SIZE
	.align		4
.L_121:
        /*0084*/ 	.byte	0x03, 0x19
        /*0086*/ 	.short	0x0028


	//----- nvinfo : EIATTR_PARAM_CBANK
	.align		4
        /*0088*/ 	.byte	0x04, 0x0a
        /*008a*/ 	.short	(.L_123 - .L_122)
	.align		4
.L_122:
        /*008c*/ 	.word	index@(.nv.constant0._Z11deltaKerneliiPKdPdS0_S0_)
        /*0090*/ 	.short	0x0380
        /*0092*/ 	.short	0x0028


	//----- nvinfo : EIATTR_SW_WAR
	.align		4
.L_123:
        /*0094*/ 	.byte	0x04, 0x36
        /*0096*/ 	.short	(.L_125 - .L_124)
.L_124:
        /*0098*/ 	.word	0x00000008
.L_125:


//--------------------- .nv.info._Z13forwardKerneliiPKdS0_PdS1_ --------------------------
	.section	.nv.info._Z13forwardKerneliiPKdS0_PdS1_,"",@"SHT_CUDA_INFO"
	.sectionflags	@""
	.align	4


	//----- nvinfo : EIATTR_CUDA_API_VERSION
	.align		4
        /*0000*/ 	.byte	0x04, 0x37
        /*0002*/ 	.short	(.L_127 - .L_126)
.L_126:
        /*0004*/ 	.word	0x00000082


	//----- nvinfo : EIATTR_KPARAM_INFO
	.align		4
.L_127:
        /*0008*/ 	.byte	0x04, 0x17
        /*000a*/ 	.short	(.L_129 - .L_128)
.L_128:
        /*000c*/ 	.word	0x00000000
        /*0010*/ 	.short	0x0005
        /*0012*/ 	.short	0x0020
        /*0014*/ 	.byte	0x00, 0xf5, 0x21, 0x00


	//----- nvinfo : EIATTR_KPARAM_INFO
	.align		4
.L_129:
        /*0018*/ 	.byte	0x04, 0x17
        /*001a*/ 	.short	(.L_131 - .L_130)
.L_130:
        /*001c*/ 	.word	0x00000000
        /*0020*/ 	.short	0x0004
        /*0022*/ 	.short	0x0018
        /*0024*/ 	.byte	0x00, 0xf5, 0x21, 0x00


	//----- nvinfo : EIATTR_KPARAM_INFO
	.align		4
.L_131:
        /*0028*/ 	.byte	0x04, 0x17
        /*002a*/ 	.short	(.L_133 - .L_132)
.L_132:
        /*002c*/ 	.word	0x00000000
        /*0030*/ 	.short	0x0003
        /*0032*/ 	.short	0x0010
        /*0034*/ 	.byte	0x00, 0xf5, 0x21, 0x00


	//----- nvinfo : EIATTR_KPARAM_INFO
	.align		4
.L_133:
        /*0038*/ 	.byte	0x04, 0x17
        /*003a*/ 	.short	(.L_135 - .L_134)
.L_134:
        /*003c*/ 	.word	0x00000000
        /*0040*/ 	.short	0x0002
        /*0042*/ 	.short	0x0008
        /*0044*/ 	.byte	0x00, 0xf5, 0x21, 0x00


	//----- nvinfo : EIATTR_KPARAM_INFO
	.align		4
.L_135:
        /*0048*/ 	.byte	0x04, 0x17
        /*004a*/ 	.short	(.L_137 - .L_136)
.L_136:
        /*004c*/ 	.word	0x00000000
        /*0050*/ 	.short	0x0001
        /*0052*/ 	.short	0x0004
        /*0054*/ 	.byte	0x00, 0xf0, 0x11, 0x00


	//----- nvinfo : EIATTR_KPARAM_INFO
	.align		4
.L_137:
        /*0058*/ 	.byte	0x04, 0x17
        /*005a*/ 	.short	(.L_139 - .L_138)
.L_138:
        /*005c*/ 	.word	0x00000000
        /*0060*/ 	.short	0x0000
        /*0062*/ 	.short	0x0000
        /*0064*/ 	.byte	0x00, 0xf0, 0x11, 0x00


	//----- nvinfo : EIATTR_SPARSE_MMA_MASK
	.align		4
.L_139:
        /*0068*/ 	.byte	0x03, 0x50
        /*006a*/ 	.short	0x0000


	//----- nvinfo : EIATTR_MAXREG_COUNT
	.align		4
        /*006c*/ 	.byte	0x03, 0x1b
        /*006e*/ 	.short	0x00ff


	//----- nvinfo : EIATTR_MERCURY_ISA_VERSION
	.align		4
        /*0070*/ 	.byte	0x03, 0x5f
        /*0072*/ 	.short	0x0101


	//----- nvinfo : EIATTR_VRC_CTA_INIT_COUNT
	.align		4
        /*0074*/ 	.byte	0x02, 0x4a
	.zero		1
	.zero		1


	//----- nvinfo : EIATTR_EXIT_INSTR_OFFSETS
	.align		4
        /*0078*/ 	.byte	0x04, 0x1c
        /*007a*/ 	.short	(.L_141 - .L_140)


	//   ....[0]....
.L_140:
        /*007c*/ 	.word	0x00000070


	//   ....[1]....
        /*0080*/ 	.word	0x00000c40


	//----- nvinfo : EIATTR_CBANK_PARAM_SIZE
	.align		4
.L_141:
        /*0084*/ 	.byte	0x03, 0x19
        /*0086*/ 	.short	0x0028


	//----- nvinfo : EIATTR_PARAM_CBANK
	.align		4
        /*0088*/ 	.byte	0x04, 0x0a
        /*008a*/ 	.short	(.L_143 - .L_142)
	.align		4
.L_142:
        /*008c*/ 	.word	index@(.nv.constant0._Z13forwardKerneliiPKdS0_PdS1_)
        /*0090*/ 	.short	0x0380
        /*0092*/ 	.short	0x0028


	//----- nvinfo : EIATTR_SW_WAR
	.align		4
.L_143:
        /*0094*/ 	.byte	0x04, 0x36
        /*0096*/ 	.short	(.L_145 - .L_144)
.L_144:
        /*0098*/ 	.word	0x00000008
.L_145:


//--------------------- .nv.callgraph             --------------------------
	.section	.nv.callgraph,"",@"SHT_CUDA_CALLGRAPH"
	.align	4
	.sectionentsize	8
	.align		4
        /*0000*/ 	.word	0x00000000
	.align		4
        /*0004*/ 	.word	0xffffffff
	.align		4
        /*0008*/ 	.word	0x00000000
	.align		4
        /*000c*/ 	.word	0xfffffffe
	.align		4
        /*0010*/ 	.word	0x00000000
	.align		4
        /*0014*/ 	.word	0xfffffffd
	.align		4
        /*0018*/ 	.word	0x00000000
	.align		4
        /*001c*/ 	.word	0xfffffffc


//--------------------- .text._Z19batchUpdateDMKerneliiPdS_ --------------------------
	.section	.text._Z19batchUpdateDMKerneliiPdS_,"ax",@progbits
	.align	128
        .global         _Z19batchUpdateDMKerneliiPdS_
        .type           _Z19batchUpdateDMKerneliiPdS_,@function
        .size           _Z19batchUpdateDMKerneliiPdS_,(.L_x_21 - _Z19batchUpdateDMKerneliiPdS_)
        .other          _Z19batchUpdateDMKerneliiPdS_,@"STO_CUDA_ENTRY STV_DEFAULT"
_Z19batchUpdateDMKerneliiPdS_:
.text._Z19batchUpdateDMKerneliiPdS_:
[----:B------:R-:W-:Y:S01]  /*0000*/  LDC R1, c[0x0][0x37c] ;  /* 0x0000df00ff017b82 */ /* 0x000fe20000000800 */
[----:B------:R-:W0:Y:S07]  /*0010*/  S2R R2, SR_TID.X ;  /* 0x0000000000027919 */ /* 0x000e2e0000002100 */
[----:B------:R-:W1:Y:S01]  /*0020*/  LDC R0, c[0x0][0x364] ;  /* 0x0000d900ff007b82 */ /* 0x000e620000000800 */
[----:B------:R-:W2:Y:S01]  /*0030*/  LDCU.64 UR6, c[0x0][0x380] ;  /* 0x00007000ff0677ac */ /* 0x000ea20008000a00 */
[----:B------:R-:W1:Y:S06]  /*0040*/  S2R R3, SR_TID.Y ;  /* 0x0000000000037919 */ /* 0x000e6c0000002200 */
[----:B------:R-:W0:Y:S08]  /*0050*/  S2UR UR5, SR_CTAID.X ;  /* 0x00000000000579c3 */ /* 0x000e300000002500 */
[----:B------:R-:W0:Y:S08]  /*0060*/  LDC R5, c[0x0][0x360] ;  /* 0x0000d800ff057b82 */ /* 0x000e300000000800 */
[----:B------:R-:W1:Y:S01]  /*0070*/  S2UR UR4, SR_CTAID.Y ;  /* 0x00000000000479c3 */ /* 0x000e620000002600 */
[----:B0-----:R-:W-:-:S05]  /*0080*/  IMAD R5, R5, UR5, R2 ;  /* 0x0000000505057c24 */ /* 0x001fca000f8e0202 */
[----:B--2---:R-:W-:Y:S01]  /*0090*/  ISETP.GE.U32.AND P0, PT, R5, UR7, PT ;  /* 0x0000000705007c0c */ /* 0x004fe2000bf06070 */
[----:B-1----:R-:W-:-:S05]  /*00a0*/  IMAD R0, R0, UR4, R3 ;  /* 0x0000000400007c24 */ /* 0x002fca000f8e0203 */
[----:B------:R-:W-:-:S13]  /*00b0*/  ISETP.GE.U32.OR P0, PT, R0, UR6, P0 ;  /* 0x0000000600007c0c */ /* 0x000fda0008706470 */
[----:B------:R-:W-:Y:S05]  /*00c0*/  @P0 EXIT ;  /* 0x000000000000094d */ /* 0x000fea0003800000 */
[----:B------:R-:W0:Y:S01]  /*00d0*/  LDC.64 R2, c[0x0][0x390] ;  /* 0x0000e400ff027b82 */ /* 0x000e220000000a00 */
[----:B------:R-:W1:Y:S01]  /*00e0*/  LDCU.64 UR4, c[0x0][0x358] ;  /* 0x00006b00ff0477ac */ /* 0x000e620008000a00 */
[----:B------:R-:W-:-:S04]  /*00f0*/  IMAD R7, R0, UR7, R5 ;  /* 0x0000000700077c24 */ /* 0x000fc8000f8e0205 */
[----:B0-----:R-:W-:-:S06]  /*0100*/  IMAD.WIDE.U32 R2, R7, 0x8, R2 ;  /* 0x0000000807027825 */ /* 0x001fcc00078e0002 */
[----:B-1----:R-:W2:Y:S02]  /*0110*/  LDG.E.64 R2, desc[UR4][R2.64] ;  /* 0x0000000402027981 */ /* 0x002ea4000c1e1b00 */
[----:B--2---:R-:W-:-:S14]  /*0120*/  DSETP.GT.AND P0, PT, R2, 1, PT ;  /* 0x3ff000000200742a */ /* 0x004fdc0003f04000 */
[----:B------:R-:W-:Y:S05]  /*0130*/  @!P0 BRA `(.L_x_0) ;  /* 0x0000000000188947 */ /* 0x000fea0003800000 */
[----:B------:R-:W0:Y:S02]  /*0140*/  LDC.64 R2, c[0x0][0x388] ;  /* 0x0000e200ff027b82 */ /* 0x000e240000000a00 */
[----:B0-----:R-:W-:-:S05]  /*0150*/  IMAD.WIDE.U32 R2, R7, 0x8, R2 ;  /* 0x0000000807027825 */ /* 0x001fca00078e0002 */
[----:B------:R-:W2:Y:S02]  /*0160*/  LDG.E.64 R4, desc[UR4][R2.64] ;  /* 0x0000000402047981 */ /* 0x000ea4000c1e1b00 */
[----:B--2---:R-:W-:-:S07]  /*0170*/  DADD R4, R4, -1 ;  /* 0xbff0000004047429 */ /* 0x004fce0000000000 */
[----:B------:R-:W-:Y:S01]  /*0180*/  STG.E.64 desc[UR4][R2.64], R4 ;  /* 0x0000000402007986 */ /* 0x000fe2000c101b04 */
[----:B------:R-:W-:Y:S05]  /*0190*/  EXIT ;  /* 0x000000000000794d */ /* 0x000fea0003800000 */
.L_x_0:
[----:B------:R-:W-:-:S14]  /*01a0*/  DSETP.GEU.AND P0, PT, R2, -1, PT ;  /* 0xbff000000200742a */ /* 0x000fdc0003f0e000 */
[----:B------:R-:W-:Y:S05]  /*01b0*/  @P0 BRA `(.L_x_1) ;  /* 0x0000000000180947 */ /* 0x000fea0003800000 */
[----:B------:R-:W0:Y:S02]  /*01c0*/  LDC.64 R2, c[0x0][0x388] ;  /* 0x0000e200ff027b82 */ /* 0x000e240000000a00 */
[----:B0-----:R-:W-:-:S05]  /*01d0*/  IMAD.WIDE.U32 R4, R7, 0x8, R2 ;  /* 0x0000000807047825 */ /* 0x001fca00078e0002 */
[----:B------:R-:W2:Y:S02]  /*01e0*/  LDG.E.64 R2, desc[UR4][R4.64] ;  /* 0x0000000404027981 */ /* 0x000ea4000c1e1b00 */
[----:B--2---:R-:W-:-:S07]  /*01f0*/  DADD R2, R2, 1 ;  /* 0x3ff0000002027429 */ /* 0x004fce0000000000 */
[----:B------:R-:W-:Y:S01]  /*0200*/  STG.E.64 desc[UR4][R4.64], R2 ;  /* 0x0000000204007986 */ /* 0x000fe2000c101b04 */
[----:B------:R-:W-:Y:S05]  /*0210*/  EXIT ;  /* 0x000000000000794d */ /* 0x000fea0003800000 */
.L_x_1:
[----:B------:R-:W0:Y:S02]  /*0220*/  LDC.64 R4, c[0x0][0x388] ;  /* 0x0000e200ff047b82 */ /* 0x000e240000000a00 */
[----:B0-----:R-:W-:-:S05]  /*0230*/  IMAD.WIDE.U32 R6, R7, 0x8, R4 ;  /* 0x0000000807067825 */ /* 0x001fca00078e0004 */
[----:B------:R-:W2:Y:S02]  /*0240*/  LDG.E.64 R4, desc[UR4][R6.64] ;  /* 0x0000000406047981 */ /* 0x000ea4000c1e1b00 */
[----:B--2---:R-:W-:-:S07]  /*0250*/  DADD R2, -R2, R4 ;  /* 0x0000000002027229 */ /* 0x004fce0000000104 */
[----:B------:R-:W-:Y:S01]  /*0260*/  STG.E.64 desc[UR4][R6.64], R2 ;  /* 0x0000000206007986 */ /* 0x000fe2000c101b04 */
[----:B------:R-:W-:Y:S05]  /*0270*/  EXIT ;  /* 0x000000000000794d */ /* 0x000fea0003800000 */
.L_x_2:
[----:B------:R-:W-:-:S00]  /*0280*/  BRA `(.L_x_2) ;  /* 0xfffffffc00fc7947 */ /* 0x000fc0000383ffff */
[----:B------:R-:W-:-:S00]  /*0290*/  NOP ;  /* 0x0000000000007918 */ /* 0x000fc00000000000 */
        /* <DEDUP_REMOVED lines=14> */
.L_x_21:


//--------------------- .text._Z17batchUpdateKerneliiPdS_ --------------------------
	.section	.text._Z17batchUpdateKerneliiPdS_,"ax",@progbits
	.align	128
        .global         _Z17batchUpdateKerneliiPdS_
        .type           _Z17batchUpdateKerneliiPdS_,@function
        .size           _Z17batchUpdateKerneliiPdS_,(.L_x_22 - _Z17batchUpdateKerneliiPdS_)
        .other          _Z17batchUpdateKerneliiPdS_,@"STO_CUDA_ENTRY STV_DEFAULT"
_Z17batchUpdateKerneliiPdS_:
.text._Z17batchUpdateKerneliiPdS_:
        /* <DEDUP_REMOVED lines=15> */
[----:B------:R-:W-:-:S06]  /*00f0*/  IMAD R7, R0, UR7, R7 ;  /* 0x0000000700077c24 */ /* 0x000fcc000f8e0207 */
[----:B------:R-:W2:Y:S01]  /*0100*/  LDC.64 R4, c[0x0][0x388] ;  /* 0x0000e200ff047b82 */ /* 0x000ea20000000a00 */
[----:B0-----:R-:W-:-:S06]  /*0110*/  IMAD.WIDE.U32 R2, R7, 0x8, R2 ;  /* 0x0000000807027825 */ /* 0x001fcc00078e0002 */
[----:B-1----:R-:W3:Y:S01]  /*0120*/  LDG.E.64 R2, desc[UR4][R2.64] ;  /* 0x0000000402027981 */ /* 0x002ee2000c1e1b00 */
[----:B--2---:R-:W-:-:S05]  /*0130*/  IMAD.WIDE.U32 R4, R7, 0x8, R4 ;  /* 0x0000000807047825 */ /* 0x004fca00078e0004 */
[----:B------:R-:W3:Y:S02]  /*0140*/  LDG.E.64 R6, desc[UR4][R4.64] ;  /* 0x0000000404067981 */ /* 0x000ee4000c1e1b00 */
[----:B---3--:R-:W-:-:S07]  /*0150*/  DADD R6, -R2, R6 ;  /* 0x0000000002067229 */ /* 0x008fce0000000106 */
[----:B------:R-:W-:Y:S01]  /*0160*/  STG.E.64 desc[UR4][R4.64], R6 ;  /* 0x0000000604007986 */ /* 0x000fe2000c101b04 */
[----:B------:R-:W-:Y:S05]  /*0170*/  EXIT ;  /* 0x000000000000794d */ /* 0x000fea0003800000 */
.L_x_3:
        /* <DEDUP_REMOVED lines=16> */
.L_x_22:


//--------------------- .text._Z16batchAccumKerneliiPdS_S_ --------------------------
	.section	.text._Z16batchAccumKerneliiPdS_S_,"ax",@progbits
	.align	128
        .global         _Z16batchAccumKerneliiPdS_S_
        .type           _Z16batchAccumKerneliiPdS_S_,@function
        .size           _Z16batchAccumKerneliiPdS_S_,(.L_x_23 - _Z16batchAccumKerneliiPdS_S_)
        .other          _Z16batchAccumKerneliiPdS_S_,@"STO_CUDA_ENTRY STV_DEFAULT"
_Z16batchAccumKerneliiPdS_S_:
.text._Z16batchAccumKerneliiPdS_S_:
        /* <DEDUP_REMOVED lines=16> */
[----:B------:R-:W2:Y:S08]  /*0100*/  LDC.64 R6, c[0x0][0x398] ;  /* 0x0000e600ff067b82 */ /* 0x000eb00000000a00 */
[----:B------:R-:W3:Y:S01]  /*0110*/  LDC.64 R8, c[0x0][0x388] ;  /* 0x0000e200ff087b82 */ /* 0x000ee20000000a00 */
[----:B0-----:R-:W-:-:S06]  /*0120*/  IMAD.WIDE.U32 R2, R0, 0x8, R2 ;  /* 0x0000000800027825 */ /* 0x001fcc00078e0002 */
[----:B-1----:R-:W4:Y:S01]  /*0130*/  LDG.E.64 R2, desc[UR4][R2.64] ;  /* 0x0000000402027981 */ /* 0x002f22000c1e1b00 */
[----:B--2---:R-:W-:-:S06]  /*0140*/  IMAD.WIDE.U32 R6, R5, 0x8, R6 ;  /* 0x0000000805067825 */ /* 0x004fcc00078e0006 */
[----:B------:R-:W2:Y:S01]  /*0150*/  LDG.E.64 R6, desc[UR4][R6.64] ;  /* 0x0000000406067981 */ /* 0x000ea2000c1e1b00 */
[----:B---3--:R-:W-:-:S05]  /*0160*/  IMAD.WIDE.U32 R8, R11, 0x8, R8 ;  /* 0x000000080b087825 */ /* 0x008fca00078e0008 */
[----:B------:R-:W2:Y:S01]  /*0170*/  LDG.E.64 R10, desc[UR4][R8.64] ;  /* 0x00000004080a7981 */ /* 0x000ea2000c1e1b00 */
[----:B------:R-:W-:Y:S01]  /*0180*/  UMOV UR8, 0x9999999a ;  /* 0x9999999a00087882 */ /* 0x000fe20000000000 */
[----:B------:R-:W-:Y:S02]  /*0190*/  UMOV UR9, 0x3fb99999 ;  /* 0x3fb9999900097882 */ /* 0x000fe40000000000 */
[----:B----4-:R-:W-:-:S08]  /*01a0*/  DMUL R4, R2, UR8 ;  /* 0x0000000802047c28 */ /* 0x010fd00008000000 */
[----:B--2---:R-:W-:-:S07]  /*01b0*/  DFMA R4, R4, R6, R10 ;  /* 0x000000060404722b */ /* 0x004fce000000000a */
[----:B------:R-:W-:Y:S01]  /*01c0*/  STG.E.64 desc[UR4][R8.64], R4 ;  /* 0x0000000408007986 */ /* 0x000fe2000c101b04 */
[----:B------:R-:W-:Y:S05]  /*01d0*/  EXIT ;  /* 0x000000000000794d */ /* 0x000fea0003800000 */
.L_x_4:
        /* <DEDUP_REMOVED lines=10> */
.L_x_23:


//--------------------- .text._Z12weightKerneliiPdS_S_ --------------------------
	.section	.text._Z12weightKerneliiPdS_S_,"ax",@progbits
	.align	128
        .global         _Z12weightKerneliiPdS_S_
        .type           _Z12weightKerneliiPdS_S_,@function
        .size           _Z12weightKerneliiPdS_S_,(.L_x_24 - _Z12weightKerneliiPdS_S_)
        .other          _Z12weightKerneliiPdS_S_,@"STO_CUDA_ENTRY STV_DEFAULT"
_Z12weightKerneliiPdS_S_:
.text._Z12weightKerneliiPdS_S_:
        /* <DEDUP_REMOVED lines=26> */
[----:B----4-:R-:W-:-:S08]  /*01a0*/  DMUL R4, R2, -UR8 ;  /* 0x8000000802047c28 */ /* 0x010fd00008000000 */
[----:B--2---:R-:W-:-:S07]  /*01b0*/  DFMA R4, R4, R6, R10 ;  /* 0x000000060404722b */ /* 0x004fce000000000a */
[----:B------:R-:W-:Y:S01]  /*01c0*/  STG.E.64 desc[UR4][R8.64], R4 ;  /* 0x0000000408007986 */ /* 0x000fe2000c101b04 */
[----:B------:R-:W-:Y:S05]  /*01d0*/  EXIT ;  /* 0x000000000000794d */ /* 0x000fea0003800000 */
.L_x_5:
        /* <DEDUP_REMOVED lines=10> */
.L_x_24:


//--------------------- .text._Z11deltaKerneliiPKdPdS0_S0_ --------------------------
	.section	.text._Z11deltaKerneliiPKdPdS0_S0_,"ax",@progbits
	.align	128
        .global         _Z11deltaKerneliiPKdPdS0_S0_
        .type           _Z11deltaKerneliiPKdPdS0_S0_,@function
        .size           _Z11deltaKerneliiPKdPdS0_S0_,(.L_x_25 - _Z11deltaKerneliiPKdPdS0_S0_)
        .other          _Z11deltaKerneliiPKdPdS0_S0_,@"STO_CUDA_ENTRY STV_DEFAULT"
_Z11deltaKerneliiPKdPdS0_S0_:
.text._Z11deltaKerneliiPKdPdS0_S0_:
[----:B------:R-:W-:Y:S01]  /*0000*/  LDC R1, c[0x0][0x37c] ;  /* 0x0000df00ff017b82 */ /* 0x000fe20000000800 */
[----:B------:R-:W0:Y:S07]  /*0010*/  S2R R2, SR_TID.X ;  /* 0x0000000000027919 */ /* 0x000e2e0000002100 */
[----:B------:R-:W0:Y:S08]  /*0020*/  S2UR UR4, SR_CTAID.X ;  /* 0x00000000000479c3 */ /* 0x000e300000002500 */
[----:B------:R-:W0:Y:S08]  /*0030*/  LDC R3, c[0x0][0x360] ;  /* 0x0000d800ff037b82 */ /* 0x000e300000000800 */
[----:B------:R-:W1:Y:S01]  /*0040*/  LDC R0, c[0x0][0x384] ;  /* 0x0000e100ff007b82 */ /* 0x000e620000000800 */
[----:B0-----:R-:W-:-:S05]  /*0050*/  IMAD R3, R3, UR4, R2 ;  /* 0x0000000403037c24 */ /* 0x001fca000f8e0202 */
[----:B-1----:R-:W-:-:S13]  /*0060*/  ISETP.GE.AND P0, PT, R3, R0, PT ;  /* 0x000000000300720c */ /* 0x002fda0003f06270 */
[----:B------:R-:W-:Y:S05]  /*0070*/  @P0 EXIT ;  /* 0x000000000000094d */ /* 0x000fea0003800000 */
[----:B------:R-:W0:Y:S01]  /*0080*/  LDCU UR6, c[0x0][0x380] ;  /* 0x00007000ff0677ac */ /* 0x000e220008000800 */
[----:B------:R-:W-:Y:S01]  /*0090*/  CS2R R20, SRZ ;  /* 0x0000000000147805 */ /* 0x000fe2000001ff00 */
[----:B------:R-:W1:Y:S01]  /*00a0*/  LDCU.64 UR10, c[0x0][0x358] ;  /* 0x00006b00ff0a77ac */ /* 0x000e620008000a00 */
[----:B0-----:R-:W-:-:S09]  /*00b0*/  UISETP.GE.AND UP0, UPT, UR6, 0x1, UPT ;  /* 0x000000010600788c */ /* 0x001fd2000bf06270 */
[----:B-1----:R-:W-:Y:S05]  /*00c0*/  BRA.U !UP0, `(.L_x_6) ;  /* 0x0000000908c47547 */ /* 0x002fea000b800000 */
[----:B------:R-:W-:Y:S01]  /*00d0*/  UISETP.GE.U32.AND UP1, UPT, UR6, 0x10, UPT ;  /* 0x000000100600788c */ /* 0x000fe2000bf26070 */
[----:B------:R-:W-:Y:S01]  /*00e0*/  HFMA2 R2, -RZ, RZ, 0, 0 ;  /* 0x00000000ff027431 */ /* 0x000fe200000001ff */
[----:B------:R-:W-:Y:S01]  /*00f0*/  ULOP3.LUT UR7, UR6, 0xf, URZ, 0xc0, !UPT ;  /* 0x0000000f06077892 */ /* 0x000fe2000f8ec0ff */
[----:B------:R-:W-:-:S03]  /*0100*/  CS2R R20, SRZ ;  /* 0x0000000000147805 */ /* 0x000fc6000001ff00 */
[----:B------:R-:W-:-:S03]  /*0110*/  UISETP.NE.AND UP0, UPT, UR7, URZ, UPT ;  /* 0x000000ff0700728c */ /* 0x000fc6000bf05270 */
[----:B------:R-:W-:Y:S08]  /*0120*/  BRA.U !UP1, `(.L_x_7) ;  /* 0x00000005094c7547 */ /* 0x000ff0000b800000 */
[----:B------:R-:W0:Y:S01]  /*0130*/  LDCU.64 UR4, c[0x0][0x398] ;  /* 0x00007300ff0477ac */ /* 0x000e220008000a00 */
[----:B------:R-:W-:Y:S02]  /*0140*/  MOV R27, R3 ;  /* 0x00000003001b7202 */ /* 0x000fe40000000f00 */
[----:B------:R-:W-:Y:S01]  /*0150*/  CS2R R20, SRZ ;  /* 0x0000000000147805 */ /* 0x000fe2000001ff00 */
[----:B------:R-:W-:-:S04]  /*0160*/  ULOP3.LUT UR8, UR6, 0x7ffffff0, URZ, 0xc0, !UPT ;  /* 0x7ffffff006087892 */ /* 0x000fc8000f8ec0ff */
[----:B------:R-:W-:Y:S02]  /*0170*/  UIADD3 UR9, UPT, UPT, -UR8, URZ, URZ ;  /* 0x000000ff08097290 */ /* 0x000fe4000fffe1ff */
[----:B------:R-:W-:Y:S01]  /*0180*/  MOV R2, UR8 ;  /* 0x0000000800027c02 */ /* 0x000fe20008000f00 */
[----:B0-----:R-:W-:-:S04]  /*0190*/  UIADD3 UR4, UP1, UPT, UR4, 0x40, URZ ;  /* 0x0000004004047890 */ /* 0x001fc8000ff3e0ff */
[----:B------:R-:W-:Y:S02]  /*01a0*/  UIADD3.X UR5, UPT, UPT, URZ, UR5, URZ, UP1, !UPT ;  /* 0x00000005ff057290 */ /* 0x000fe40008ffe4ff */
[----:B------:R-:W-:-:S04]  /*01b0*/  MOV R8, UR4 ;  /* 0x0000000400087c02 */ /* 0x000fc80008000f00 */
[----:B------:R-:W-:-:S07]  /*01c0*/  MOV R9, UR5 ;  /* 0x0000000500097c02 */ /* 0x000fce0008000f00 */
.L_x_8:
[----:B------:R-:W0:Y:S01]  /*01d0*/  LDC.64 R28, c[0x0][0x388] ;  /* 0x0000e200ff1c7b82 */ /* 0x000e220000000a00 */
[----:B------:R-:W-:Y:S02]  /*01e0*/  MOV R4, R8 ;  /* 0x0000000800047202 */ /* 0x000fe40000000f00 */
[----:B------:R-:W-:-:S05]  /*01f0*/  MOV R5, R9 ;  /* 0x0000000900057202 */ /* 0x000fca0000000f00 */
[----:B------:R-:W2:Y:S04]  /*0200*/  LDG.E.64 R6, desc[UR10][R4.64+-0x40] ;  /* 0xffffc00a04067981 */ /* 0x000ea8000c1e1b00 */
[----:B------:R-:W3:Y:S04]  /*0210*/  LDG.E.64 R12, desc[UR10][R4.64+-0x38] ;  /* 0xffffc80a040c7981 */ /* 0x000ee8000c1e1b00 */
[----:B------:R-:W4:Y:S04]  /*0220*/  LDG.E.64 R14, desc[UR10][R4.64+-0x30] ;  /* 0xffffd00a040e7981 */ /* 0x000f28000c1e1b00 */
[----:B------:R-:W5:Y:S01]  /*0230*/  LDG.E.64 R24, desc[UR10][R4.64+-0x28] ;  /* 0xffffd80a04187981 */ /* 0x000f62000c1e1b00 */
[----:B0-----:R-:W-:-:S05]  /*0240*/  IMAD.WIDE R28, R27, 0x8, R28 ;  /* 0x000000081b1c7825 */ /* 0x001fca00078e021c */
[----:B------:R0:W2:Y:S02]  /*0250*/  LDG.E.64 R8, desc[UR10][R28.64] ;  /* 0x0000000a1c087981 */ /* 0x0000a4000c1e1b00 */
[----:B0-----:R-:W-:-:S05]  /*0260*/  IMAD.WIDE R28, R0, 0x8, R28 ;  /* 0x00000008001c7825 */ /* 0x001fca00078e021c */
[----:B------:R-:W3:Y:S01]  /*0270*/  LDG.E.64 R18, desc[UR10][R28.64] ;  /* 0x0000000a1c127981 */ /* 0x000ee2000c1e1b00 */
[----:B------:R-:W-:-:S05]  /*0280*/  IMAD.WIDE R22, R0, 0x8, R28 ;  /* 0x0000000800167825 */ /* 0x000fca00078e021c */
[----:B------:R0:W4:Y:S02]  /*0290*/  LDG.E.64 R16, desc[UR10][R22.64] ;  /* 0x0000000a16107981 */ /* 0x000124000c1e1b00 */
[----:B0-----:R-:W-:-:S05]  /*02a0*/  IMAD.WIDE R22, R0, 0x8, R22 ;  /* 0x0000000800167825 */ /* 0x001fca00078e0216 */
[----:B------:R-:W5:Y:S01]  /*02b0*/  LDG.E.64 R10, desc[UR10][R22.64] ;  /* 0x0000000a160a7981 */ /* 0x000f62000c1e1b00 */
[----:B--2---:R-:W-:Y:S01]  /*02c0*/  DFMA R6, R8, R6, R20 ;  /* 0x000000060806722b */ /* 0x004fe20000000014 */
[----:B------:R-:W-:-:S04]  /*02d0*/  IMAD.WIDE R8, R0, 0x8, R22 ;  /* 0x0000000800087825 */ /* 0x000fc800078e0216 */
[----:B------:R-:W-:-:S05]  /*02e0*/  IMAD.WIDE R28, R0, 0x8, R8 ;  /* 0x00000008001c7825 */ /* 0x000fca00078e0208 */
[----:B------:R0:W2:Y:S01]  /*02f0*/  LDG.E.64 R20, desc[UR10][R28.64] ;  /* 0x0000000a1c147981 */ /* 0x0000a2000c1e1b00 */
[----:B---3--:R-:W-:-:S03]  /*0300*/  DFMA R12, R18, R12, R6 ;  /* 0x0000000c120c722b */ /* 0x008fc60000000006 */
[----:B------:R-:W3:Y:S04]  /*0310*/  LDG.E.64 R6, desc[UR10][R4.64+-0x20] ;  /* 0xffffe00a04067981 */ /* 0x000ee8000c1e1b00 */
[----:B------:R-:W3:Y:S01]  /*0320*/  LDG.E.64 R18, desc[UR10][R8.64] ;  /* 0x0000000a08127981 */ /* 0x000ee2000c1e1b00 */
[----:B----4-:R-:W-:Y:S01]  /*0330*/  DFMA R12, R16, R14, R12 ;  /* 0x0000000e100c722b */ /* 0x010fe2000000000c */
[C---:B0-----:R-:W-:Y:S02]  /*0340*/  IMAD.WIDE R28, R0.reuse, 0x8, R28 ;  /* 0x00000008001c7825 */ /* 0x041fe400078e021c */
[----:B------:R-:W4:Y:S04]  /*0350*/  LDG.E.64 R14, desc[UR10][R4.64+-0x8] ;  /* 0xfffff80a040e7981 */ /* 0x000f28000c1e1b00 */
[----:B------:R-:W2:Y:S01]  /*0360*/  LDG.E.64 R8, desc[UR10][R4.64+-0x18] ;  /* 0xffffe80a04087981 */ /* 0x000ea2000c1e1b00 */
[----:B------:R-:W-:Y:S01]  /*0370*/  IMAD.WIDE R22, R0, 0x8, R28 ;  /* 0x0000000800167825 */ /* 0x000fe200078e021c */
[----:B-----5:R-:W-:-:S04]  /*0380*/  DFMA R24, R10, R24, R12 ;  /* 0x000000180a18722b */ /* 0x020fc8000000000c */
[----:B------:R-:W4:Y:S04]  /*0390*/  LDG.E.64 R16, desc[UR10][R22.64] ;  /* 0x0000000a16107981 */ /* 0x000f28000c1e1b00 */
[----:B------:R-:W5:Y:S04]  /*03a0*/  LDG.E.64 R10, desc[UR10][R4.64+-0x10] ;  /* 0xfffff00a040a7981 */ /* 0x000f68000c1e1b00 */
[----:B------:R0:W5:Y:S01]  /*03b0*/  LDG.E.64 R12, desc[UR10][R28.64] ;  /* 0x0000000a1c0c7981 */ /* 0x000162000c1e1b00 */
[----:B---3--:R-:W-:Y:S01]  /*03c0*/  DFMA R6, R18, R6, R24 ;  /* 0x000000061206722b */ /* 0x008fe20000000018 */
[----:B------:R-:W-:-:S02]  /*03d0*/  IMAD.WIDE R24, R0, 0x8, R22 ;  /* 0x0000000800187825 */ /* 0x000fc400078e0216 */
[----:B------:R-:W3:Y:S05]  /*03e0*/  LDG.E.64 R22, desc[UR10][R4.64+0x18] ;  /* 0x0000180a04167981 */ /* 0x000eea000c1e1b00 */
[----:B--2---:R-:W-:Y:S02]  /*03f0*/  DFMA R20, R20, R8, R6 ;  /* 0x000000081414722b */ /* 0x004fe40000000006 */
[----:B------:R-:W2:Y:S01]  /*0400*/  LDG.E.64 R6, desc[UR10][R4.64] ;  /* 0x0000000a04067981 */ /* 0x000ea2000c1e1b00 */
[----:B------:R-:W-:-:S03]  /*0410*/  IMAD.WIDE R18, R0, 0x8, R24 ;  /* 0x0000000800127825 */ /* 0x000fc600078e0218 */
[----:B------:R-:W2:Y:S01]  /*0420*/  LDG.E.64 R8, desc[UR10][R24.64] ;  /* 0x0000000a18087981 */ /* 0x000ea2000c1e1b00 */
[----:B0-----:R-:W-:Y:S01]  /*0430*/  IMAD.WIDE R28, R0, 0x8, R18 ;  /* 0x00000008001c7825 */ /* 0x001fe200078e0212 */
[----:B-----5:R-:W-:Y:S02]  /*0440*/  DFMA R20, R12, R10, R20 ;  /* 0x0000000a0c14722b */ /* 0x020fe40000000014 */
[----:B------:R-:W5:Y:S04]  /*0450*/  LDG.E.64 R10, desc[UR10][R4.64+0x8] ;  /* 0x0000080a040a7981 */ /* 0x000f68000c1e1b00 */
[----:B------:R-:W5:Y:S02]  /*0460*/  LDG.E.64 R12, desc[UR10][R18.64] ;  /* 0x0000000a120c7981 */ /* 0x000f64000c1e1b00 */
[----:B----4-:R-:W-:-:S02]  /*0470*/  DFMA R14, R16, R14, R20 ;  /* 0x0000000e100e722b */ /* 0x010fc40000000014 */
[----:B------:R-:W4:Y:S01]  /*0480*/  LDG.E.64 R16, desc[UR10][R4.64+0x10] ;  /* 0x0000100a04107981 */ /* 0x000f22000c1e1b00 */
[----:B------:R-:W-:-:S03]  /*0490*/  IMAD.WIDE R20, R0, 0x8, R28 ;  /* 0x0000000800147825 */ /* 0x000fc600078e021c */
[----:B------:R-:W4:Y:S04]  /*04a0*/  LDG.E.64 R18, desc[UR10][R28.64] ;  /* 0x0000000a1c127981 */ /* 0x000f28000c1e1b00 */
[----:B------:R0:W3:Y:S02]  /*04b0*/  LDG.E.64 R24, desc[UR10][R20.64] ;  /* 0x0000000a14187981 */ /* 0x0000e4000c1e1b00 */
[----:B0-----:R-:W-:Y:S01]  /*04c0*/  IMAD.WIDE R20, R0, 0x8, R20 ;  /* 0x0000000800147825 */ /* 0x001fe200078e0214 */
[----:B--2---:R-:W-:-:S04]  /*04d0*/  DFMA R6, R8, R6, R14 ;  /* 0x000000060806722b */ /* 0x004fc8000000000e */
[----:B------:R-:W2:Y:S04]  /*04e0*/  LDG.E.64 R8, desc[UR10][R20.64] ;  /* 0x0000000a14087981 */ /* 0x000ea8000c1e1b00 */
[----:B------:R-:W2:Y:S01]  /*04f0*/  LDG.E.64 R14, desc[UR10][R4.64+0x28] ;  /* 0x0000280a040e7981 */ /* 0x000ea2000c1e1b00 */
[----:B-----5:R-:W-:-:S03]  /*0500*/  DFMA R12, R12, R10, R6 ;  /* 0x0000000a0c0c722b */ /* 0x020fc60000000006 */
[----:B------:R-:W2:Y:S01]  /*0510*/  LDG.E.64 R6, desc[UR10][R4.64+0x20] ;  /* 0x0000200a04067981 */ /* 0x000ea2000c1e1b00 */
[----:B------:R-:W-:-:S04]  /*0520*/  IMAD.WIDE R10, R0, 0x8, R20 ;  /* 0x00000008000a7825 */ /* 0x000fc800078e0214 */
[----:B----4-:R-:W-:Y:S02]  /*0530*/  DFMA R16, R18, R16, R12 ;  /* 0x000000101210722b */ /* 0x010fe4000000000c */
[----:B------:R0:W4:Y:S04]  /*0540*/  LDG.E.64 R12, desc[UR10][R10.64] ;  /* 0x0000000a0a0c7981 */ /* 0x000128000c1e1b00 */
[----:B------:R-:W5:Y:S02]  /*0550*/  LDG.E.64 R18, desc[UR10][R4.64+0x30] ;  /* 0x0000300a04127981 */ /* 0x000f64000c1e1b00 */
[----:B---3--:R-:W-:Y:S02]  /*0560*/  DFMA R22, R24, R22, R16 ;  /* 0x000000161816722b */ /* 0x008fe40000000010 */
[----:B------:R-:W3:Y:S01]  /*0570*/  LDG.E.64 R24, desc[UR10][R4.64+0x38] ;  /* 0x0000380a04187981 */ /* 0x000ee2000c1e1b00 */
[----:B0-----:R-:W-:-:S05]  /*0580*/  IMAD.WIDE R10, R0, 0x8, R10 ;  /* 0x00000008000a7825 */ /* 0x001fca00078e020a */
[----:B------:R-:W5:Y:S01]  /*0590*/  LDG.E.64 R16, desc[UR10][R10.64] ;  /* 0x0000000a0a107981 */ /* 0x000f62000c1e1b00 */
[----:B------:R-:W-:-:S05]  /*05a0*/  IMAD.WIDE R28, R0, 0x8, R10 ;  /* 0x00000008001c7825 */ /* 0x000fca00078e020a */
[----:B------:R-:W3:Y:S01]  /*05b0*/  LDG.E.64 R20, desc[UR10][R28.64] ;  /* 0x0000000a1c147981 */ /* 0x000ee2000c1e1b00 */
[----:B------:R-:W-:-:S04]  /*05c0*/  UIADD3 UR9, UPT, UPT, UR9, 0x10, URZ ;  /* 0x0000001009097890 */ /* 0x000fc8000fffe0ff */
[----:B------:R-:W-:Y:S01]  /*05d0*/  UISETP.NE.AND UP1, UPT, UR9, URZ, UPT ;  /* 0x000000ff0900728c */ /* 0x000fe2000bf25270 */
[----:B------:R-:W-:Y:S01]  /*05e0*/  LEA R27, R0, R27, 0x4 ;  /* 0x0000001b001b7211 */ /* 0x000fe200078e20ff */
[----:B--2---:R-:W-:-:S08]  /*05f0*/  DFMA R6, R8, R6, R22 ;  /* 0x000000060806722b */ /* 0x004fd00000000016 */
[----:B----4-:R-:W-:Y:S01]  /*0600*/  DFMA R6, R12, R14, R6 ;  /* 0x0000000e0c06722b */ /* 0x010fe20000000006 */
[----:B------:R-:W-:-:S04]  /*0610*/  IADD3 R8, P0, PT, R4, 0x80, RZ ;  /* 0x0000008004087810 */ /* 0x000fc80007f1e0ff */
[----:B------:R-:W-:-:S03]  /*0620*/  IADD3.X R9, PT, PT, RZ, R5, RZ, P0, !PT ;  /* 0x00000005ff097210 */ /* 0x000fc600007fe4ff */
[----:B-----5:R-:W-:-:S08]  /*0630*/  DFMA R6, R16, R18, R6 ;  /* 0x000000121006722b */ /* 0x020fd00000000006 */
[----:B---3--:R-:W-:Y:S01]  /*0640*/  DFMA R20, R20, R24, R6 ;  /* 0x000000181414722b */ /* 0x008fe20000000006 */
[----:B------:R-:W-:Y:S10]  /*0650*/  BRA.U UP1, `(.L_x_8) ;  /* 0xfffffff901dc7547 */ /* 0x000ff4000b83ffff */
.L_x_7:
[----:B------:R-:W-:Y:S05]  /*0660*/  BRA.U !UP0, `(.L_x_6) ;  /* 0x00000005085c7547 */ /* 0x000fea000b800000 */
[----:B------:R-:W-:Y:S02]  /*0670*/  UISETP.GE.U32.AND UP0, UPT, UR7, 0x8, UPT ;  /* 0x000000080700788c */ /* 0x000fe4000bf06070 */
[----:B------:R-:W-:-:S04]  /*0680*/  ULOP3.LUT UR5, UR6, 0x7, URZ, 0xc0, !UPT ;  /* 0x0000000706057892 */ /* 0x000fc8000f8ec0ff */
[----:B------:R-:W-:-:S03]  /*0690*/  UISETP.NE.AND UP1, UPT, UR5, URZ, UPT ;  /* 0x000000ff0500728c */ /* 0x000fc6000bf25270 */
[----:B------:R-:W-:Y:S08]  /*06a0*/  BRA.U !UP0, `(.L_x_9) ;  /* 0x0000000108947547 */ /* 0x000ff0000b800000 */
[----:B------:R-:W0:Y:S01]  /*06b0*/  LDC.64 R14, c[0x0][0x388] ;  /* 0x0000e200ff0e7b82 */ /* 0x000e220000000a00 */
[----:B------:R-:W-:-:S07]  /*06c0*/  IMAD R5, R2, R0, R3 ;  /* 0x0000000002057224 */ /* 0x000fce00078e0203 */
[----:B------:R-:W1:Y:S01]  /*06d0*/  LDC.64 R6, c[0x0][0x398] ;  /* 0x0000e600ff067b82 */ /* 0x000e620000000a00 */
[----:B0-----:R-:W-:-:S05]  /*06e0*/  IMAD.WIDE R14, R5, 0x8, R14 ;  /* 0x00000008050e7825 */ /* 0x001fca00078e020e */
[----:B------:R0:W2:Y:S01]  /*06f0*/  LDG.E.64 R24, desc[UR10][R14.64] ;  /* 0x0000000a0e187981 */ /* 0x0000a2000c1e1b00 */
[----:B-1----:R-:W-:-:S05]  /*0700*/  IMAD.WIDE.U32 R6, R2, 0x8, R6 ;  /* 0x0000000802067825 */ /* 0x002fca00078e0006 */
[----:B------:R-:W2:Y:S01]  /*0710*/  LDG.E.64 R22, desc[UR10][R6.64] ;  /* 0x0000000a06167981 */ /* 0x000ea2000c1e1b00 */
[----:B------:R-:W-:-:S03]  /*0720*/  IMAD.WIDE R26, R0, 0x8, R14 ;  /* 0x00000008001a7825 */ /* 0x000fc600078e020e */
[----:B------:R-:W3:Y:S04]  /*0730*/  LDG.E.64 R16, desc[UR10][R6.64+0x8] ;  /* 0x0000080a06107981 */ /* 0x000ee8000c1e1b00 */
[----:B------:R-:W3:Y:S01]  /*0740*/  LDG.E.64 R18, desc[UR10][R26.64] ;  /* 0x0000000a1a127981 */ /* 0x000ee2000c1e1b00 */
[----:B------:R-:W-:-:S03]  /*0750*/  IMAD.WIDE R28, R0, 0x8, R26 ;  /* 0x00000008001c7825 */ /* 0x000fc600078e021a */
[----:B------:R-:W4:Y:S04]  /*0760*/  LDG.E.64 R12, desc[UR10][R6.64+0x10] ;  /* 0x0000100a060c7981 */ /* 0x000f28000c1e1b00 */
[----:B------:R-:W4:Y:S01]  /*0770*/  LDG.E.64 R8, desc[UR10][R28.64] ;  /* 0x0000000a1c087981 */ /* 0x000f22000c1e1b00 */
[----:B0-----:R-:W-:-:S03]  /*0780*/  IMAD.WIDE R14, R0, 0x8, R28 ;  /* 0x00000008000e7825 */ /* 0x001fc600078e021c */
[----:B------:R-:W5:Y:S04]  /*0790*/  LDG.E.64 R10, desc[UR10][R6.64+0x18] ;  /* 0x0000180a060a7981 */ /* 0x000f68000c1e1b00 */
[----:B------:R0:W5:Y:S02]  /*07a0*/  LDG.E.64 R4, desc[UR10][R14.64] ;  /* 0x0000000a0e047981 */ /* 0x000164000c1e1b00 */
[----:B0-----:R-:W-:-:S04]  /*07b0*/  IMAD.WIDE R14, R0, 0x8, R14 ;  /* 0x00000008000e7825 */ /* 0x001fc800078e020e */
[----:B------:R-:W-:-:S04]  /*07c0*/  IMAD.WIDE R26, R0, 0x8, R14 ;  /* 0x00000008001a7825 */ /* 0x000fc800078e020e */
[----:B------:R-:W-:Y:S01]  /*07d0*/  IMAD.WIDE R28, R0, 0x8, R26 ;  /* 0x00000008001c7825 */ /* 0x000fe200078e021a */
[----:B--2---:R-:W-:Y:S01]  /*07e0*/  DFMA R24, R24, R22, R20 ;  /* 0x000000161818722b */ /* 0x004fe20000000014 */
[----:B------:R-:W2:Y:S04]  /*07f0*/  LDG.E.64 R22, desc[UR10][R6.64+0x20] ;  /* 0x0000200a06167981 */ /* 0x000ea8000c1e1b00 */
[----:B------:R-:W2:Y:S03]  /*0800*/  LDG.E.64 R20, desc[UR10][R14.64] ;  /* 0x0000000a0e147981 */ /* 0x000ea6000c1e1b00 */
[----:B---3--:R-:W-:Y:S01]  /*0810*/  DFMA R24, R18, R16, R24 ;  /* 0x000000101218722b */ /* 0x008fe20000000018 */
[----:B------:R-:W3:Y:S04]  /*0820*/  LDG.E.64 R18, desc[UR10][R6.64+0x28] ;  /* 0x0000280a06127981 */ /* 0x000ee8000c1e1b00 */
[----:B------:R-:W3:Y:S03]  /*0830*/  LDG.E.64 R16, desc[UR10][R26.64] ;  /* 0x0000000a1a107981 */ /* 0x000ee6000c1e1b00 */
[----:B----4-:R-:W-:-:S02]  /*0840*/  DFMA R8, R8, R12, R24 ;  /* 0x0000000c0808722b */ /* 0x010fc40000000018 */
[----:B------:R-:W4:Y:S04]  /*0850*/  LDG.E.64 R24, desc[UR10][R6.64+0x30] ;  /* 0x0000300a06187981 */ /* 0x000f28000c1e1b00 */
[----:B------:R0:W4:Y:S04]  /*0860*/  LDG.E.64 R12, desc[UR10][R28.64] ;  /* 0x0000000a1c0c7981 */ /* 0x000128000c1e1b00 */
[----:B------:R-:W4:Y:S01]  /*0870*/  LDG.E.64 R14, desc[UR10][R6.64+0x38] ;  /* 0x0000380a060e7981 */ /* 0x000f22000c1e1b00 */
[----:B0-----:R-:W-:-:S06]  /*0880*/  IMAD.WIDE R28, R0, 0x8, R28 ;  /* 0x00000008001c7825 */ /* 0x001fcc00078e021c */
[----:B------:R-:W4:Y:S01]  /*0890*/  LDG.E.64 R28, desc[UR10][R28.64] ;  /* 0x0000000a1c1c7981 */ /* 0x000f22000c1e1b00 */
[----:B-----5:R-:W-:Y:S01]  /*08a0*/  DFMA R4, R4, R10, R8 ;  /* 0x0000000a0404722b */ /* 0x020fe20000000008 */
[----:B------:R-:W-:-:S07]  /*08b0*/  IADD3 R2, PT, PT, R2, 0x8, RZ ;  /* 0x0000000802027810 */ /* 0x000fce0007ffe0ff */
[----:B--2---:R-:W-:-:S08]  /*08c0*/  DFMA R4, R20, R22, R4 ;  /* 0x000000161404722b */ /* 0x004fd00000000004 */
[----:B---3--:R-:W-:-:S08]  /*08d0*/  DFMA R4, R16, R18, R4 ;  /* 0x000000121004722b */ /* 0x008fd00000000004 */
[----:B----4-:R-:W-:-:S08]  /*08e0*/  DFMA R4, R12, R24, R4 ;  /* 0x000000180c04722b */ /* 0x010fd00000000004 */
[----:B------:R-:W-:-:S11]  /*08f0*/  DFMA R20, R28, R14, R4 ;  /* 0x0000000e1c14722b */ /* 0x000fd60000000004 */
.L_x_9:
        /* <DEDUP_REMOVED lines=9> */
[----:B------:R-:W2:Y:S01]  /*0990*/  LDG.E.64 R4, desc[UR10][R24.64] ;  /* 0x0000000a18047981 */ /* 0x000ea2000c1e1b00 */
        /* <DEDUP_REMOVED lines=8> */
[----:B------:R-:W-:-:S03]  /*0a20*/  IMAD.WIDE R16, R0, 0x8, R28 ;  /* 0x0000000800107825 */ /* 0x000fc600078e021c */
[----:B------:R-:W5:Y:S04]  /*0a30*/  LDG.E.64 R18, desc[UR10][R22.64+0x18] ;  /* 0x0000180a16127981 */ /* 0x000f68000c1e1b00 */
[----:B------:R-:W5:Y:S01]  /*0a40*/  LDG.E.64 R16, desc[UR10][R16.64] ;  /* 0x0000000a10107981 */ /* 0x000f62000c1e1b00 */
[----:B------:R-:W-:Y:S01]  /*0a50*/  IADD3 R2, PT, PT, R2, 0x4, RZ ;  /* 0x0000000402027810 */ /* 0x000fe20007ffe0ff */
[----:B--2---:R-:W-:-:S08]  /*0a60*/  DFMA R4, R4, R6, R20 ;  /* 0x000000060404722b */ /* 0x004fd00000000014 */
[----:B---3--:R-:W-:-:S08]  /*0a70*/  DFMA R4, R10, R8, R4 ;  /* 0x000000080a04722b */ /* 0x008fd00000000004 */
[----:B----4-:R-:W-:-:S08]  /*0a80*/  DFMA R4, R12, R14, R4 ;  /* 0x0000000e0c04722b */ /* 0x010fd00000000004 */
[----:B-----5:R-:W-:-:S11]  /*0a90*/  DFMA R20, R16, R18, R4 ;  /* 0x000000121014722b */ /* 0x020fd60000000004 */
.L_x_10:
[----:B------:R-:W-:Y:S05]  /*0aa0*/  BRA.U !UP1, `(.L_x_6) ;  /* 0x00000001094c7547 */ /* 0x000fea000b800000 */
[----:B------:R-:W0:Y:S01]  /*0ab0*/  LDC.64 R4, c[0x0][0x398] ;  /* 0x0000e600ff047b82 */ /* 0x000e220000000a00 */
[----:B------:R-:W-:Y:S01]  /*0ac0*/  IMAD R11, R2, R0, R3 ;  /* 0x00000000020b7224 */ /* 0x000fe200078e0203 */
[----:B------:R-:W-:-:S06]  /*0ad0*/  UIADD3 UR4, UPT, UPT, -UR4, URZ, URZ ;  /* 0x000000ff04047290 */ /* 0x000fcc000fffe1ff */
[----:B------:R-:W1:Y:S01]  /*0ae0*/  LDC.64 R8, c[0x0][0x388] ;  /* 0x0000e200ff087b82 */ /* 0x000e620000000a00 */
[----:B0-----:R-:W-:-:S03]  /*0af0*/  IMAD.WIDE.U32 R4, R2, 0x8, R4 ;  /* 0x0000000802047825 */ /* 0x001fc600078e0004 */
[----:B------:R-:W-:Y:S02]  /*0b00*/  MOV R10, R4 ;  /* 0x00000004000a7202 */ /* 0x000fe40000000f00 */
[----:B------:R-:W-:-:S07]  /*0b10*/  MOV R13, R5 ;  /* 0x00000005000d7202 */ /* 0x000fce0000000f00 */
.L_x_11:
[----:B-1----:R-:W-:Y:S01]  /*0b20*/  IMAD.WIDE R4, R11, 0x8, R8 ;  /* 0x000000080b047825 */ /* 0x002fe200078e0208 */
[----:B------:R-:W-:Y:S02]  /*0b30*/  MOV R6, R10 ;  /* 0x0000000a00067202 */ /* 0x000fe40000000f00 */
[----:B------:R-:W-:-:S03]  /*0b40*/  MOV R7, R13 ;  /* 0x0000000d00077202 */ /* 0x000fc60000000f00 */
[----:B------:R-:W2:Y:S04]  /*0b50*/  LDG.E.64 R4, desc[UR10][R4.64] ;  /* 0x0000000a04047981 */ /* 0x000ea8000c1e1b00 */
[----:B------:R-:W2:Y:S01]  /*0b60*/  LDG.E.64 R6, desc[UR10][R6.64] ;  /* 0x0000000a06067981 */ /* 0x000ea2000c1e1b00 */
[----:B------:R-:W-:Y:S01]  /*0b70*/  UIADD3 UR4, UPT, UPT, UR4, 0x1, URZ ;  /* 0x0000000104047890 */ /* 0x000fe2000fffe0ff */
[----:B------:R-:W-:Y:S02]  /*0b80*/  IADD3 R10, P0, PT, R10, 0x8, RZ ;  /* 0x000000080a0a7810 */ /* 0x000fe40007f1e0ff */
[----:B------:R-:W-:Y:S01]  /*0b90*/  IADD3 R11, PT, PT, R11, R0, RZ ;  /* 0x000000000b0b7210 */ /* 0x000fe20007ffe0ff */
[----:B------:R-:W-:Y:S01]  /*0ba0*/  UISETP.NE.AND UP0, UPT, UR4, URZ, UPT ;  /* 0x000000ff0400728c */ /* 0x000fe2000bf05270 */
[----:B------:R-:W-:Y:S01]  /*0bb0*/  IADD3.X R13, PT, PT, RZ, R13, RZ, P0, !PT ;  /* 0x0000000dff0d7210 */ /* 0x000fe200007fe4ff */
[----:B--2---:R-:W-:-:S07]  /*0bc0*/  DFMA R20, R4, R6, R20 ;  /* 0x000000060414722b */ /* 0x004fce0000000014 */
[----:B------:R-:W-:Y:S05]  /*0bd0*/  BRA.U UP0, `(.L_x_11) ;  /* 0xfffffffd00d07547 */ /* 0x000fea000b83ffff */
.L_x_6:
[----:B------:R-:W0:Y:S08]  /*0be0*/  LDC.64 R4, c[0x0][0x3a0] ;  /* 0x0000e800ff047b82 */ /* 0x000e300000000a00 */
[----:B------:R-:W1:Y:S01]  /*0bf0*/  LDC.64 R6, c[0x0][0x390] ;  /* 0x0000e400ff067b82 */ /* 0x000e620000000a00 */
[----:B0-----:R-:W-:-:S06]  /*0c00*/  IMAD.WIDE R4, R3, 0x8, R4 ;  /* 0x0000000803047825 */ /* 0x001fcc00078e0204 */
[----:B------:R-:W2:Y:S01]  /*0c10*/  LDG.E.64 R4, desc[UR10][R4.64] ;  /* 0x0000000a04047981 */ /* 0x000ea2000c1e1b00 */
[----:B-1----:R-:W-:Y:S01]  /*0c20*/  IMAD.WIDE R2, R3, 0x8, R6 ;  /* 0x0000000803027825 */ /* 0x002fe200078e0206 */
[----:B--2---:R-:W-:-:S07]  /*0c30*/  DMUL R20, R4, R20 ;  /* 0x0000001404147228 */ /* 0x004fce0000000000 */
[----:B------:R-:W-:Y:S01]  /*0c40*/  STG.E.64 desc[UR10][R2.64], R20 ;  /* 0x0000001402007986 */ /* 0x000fe2000c101b0a */
[----:B------:R-:W-:Y:S05]  /*0c50*/  EXIT ;  /* 0x000000000000794d */ /* 0x000fea0003800000 */
.L_x_12:
        /* <DEDUP_REMOVED lines=10> */
.L_x_25:


//--------------------- .text._Z13forwardKerneliiPKdS0_PdS1_ --------------------------
	.section	.text._Z13forwardKerneliiPKdS0_PdS1_,"ax",@progbits
	.align	128
        .global         _Z13forwardKerneliiPKdS0_PdS1_
        .type           _Z13forwardKerneliiPKdS0_PdS1_,@function
        .size           _Z13forwardKerneliiPKdS0_PdS1_,(.L_x_26 - _Z13forwardKerneliiPKdS0_PdS1_)
        .other          _Z13forwardKerneliiPKdS0_PdS1_,@"STO_CUDA_ENTRY STV_DEFAULT"
_Z13forwardKerneliiPKdS0_PdS1_:
.text._Z13forwardKerneliiPKdS0_PdS1_:
[----:B------:R-:W-:Y:S01]  /*0000*/  LDC R1, c[0x0][0x37c] ;  /* 0x0000df00ff017b82 */ /* 0x000fe20000000800 */
[----:B------:R-:W0:Y:S07]  /*0010*/  S2R R3, SR_TID.X ;  /* 0x0000000000037919 */ /* 0x000e2e0000002100 */
[----:B------:R-:W0:Y:S01]  /*0020*/  S2UR UR4, SR_CTAID.X ;  /* 0x00000000000479c3 */ /* 0x000e220000002500 */
[----:B------:R-:W1:Y:S07]  /*0030*/  LDCU UR5, c[0x0][0x380] ;  /* 0x00007000ff0577ac */ /* 0x000e6e0008000800 */
[----:B------:R-:W0:Y:S02]  /*0040*/  LDC R0, c[0x0][0x360] ;  /* 0x0000d800ff007b82 */ /* 0x000e240000000800 */
[----:B0-----:R-:W-:-:S05]  /*0050*/  IMAD R0, R0, UR4, R3 ;  /* 0x0000000400007c24 */ /* 0x001fca000f8e0203 */
[----:B-1----:R-:W-:-:S13]  /*0060*/  ISETP.GE.AND P0, PT, R0, UR5, PT ;  /* 0x0000000500007c0c */ /* 0x002fda000bf06270 */
[----:B------:R-:W-:Y:S05]  /*0070*/  @P0 EXIT ;  /* 0x000000000000094d */ /* 0x000fea0003800000 */
[----:B------:R-:W0:Y:S01]  /*0080*/  LDCU UR8, c[0x0][0x384] ;  /* 0x00007080ff0877ac */ /* 0x000e220008000800 */
[----:B------:R-:W-:Y:S01]  /*0090*/  HFMA2 R24, -RZ, RZ, 0, 0 ;  /* 0x00000000ff187431 */ /* 0x000fe200000001ff */
[----:B------:R-:W1:Y:S01]  /*00a0*/  LDCU.64 UR12, c[0x0][0x358] ;  /* 0x00006b00ff0c77ac */ /* 0x000e620008000a00 */
[----:B0-----:R-:W-:-:S09]  /*00b0*/  UISETP.GE.AND UP0, UPT, UR8, 0x1, UPT ;  /* 0x000000010800788c */ /* 0x001fd2000bf06270 */
[----:B-1----:R-:W-:Y:S05]  /*00c0*/  BRA.U !UP0, `(.L_x_13) ;  /* 0x0000000908787547 */ /* 0x002fea000b800000 */
[----:B------:R-:W-:Y:S02]  /*00d0*/  UISETP.GE.U32.AND UP1, UPT, UR8, 0x10, UPT ;  /* 0x000000100800788c */ /* 0x000fe4000bf26070 */
[----:B------:R-:W-:Y:S01]  /*00e0*/  IMAD R2, R0, UR8, RZ ;  /* 0x0000000800027c24 */ /* 0x000fe2000f8e02ff */
[----:B------:R-:W-:Y:S01]  /*00f0*/  ULOP3.LUT UR9, UR8, 0xf, URZ, 0xc0, !UPT ;  /* 0x0000000f08097892 */ /* 0x000fe2000f8ec0ff */
[----:B------:R-:W-:Y:S02]  /*0100*/  MOV R3, RZ ;  /* 0x000000ff00037202 */ /* 0x000fe40000000f00 */
[----:B------:R-:W-:Y:S01]  /*0110*/  CS2R R24, SRZ ;  /* 0x0000000000187805 */ /* 0x000fe2000001ff00 */
[----:B------:R-:W-:Y:S02]  /*0120*/  UISETP.NE.AND UP0, UPT, UR9, URZ, UPT ;  /* 0x000000ff0900728c */ /* 0x000fe4000bf05270 */
[----:B------:R-:W-:Y:S09]  /*0130*/  BRA.U !UP1, `(.L_x_14) ;  /* 0x0000000509207547 */ /* 0x000ff2000b800000 */
[----:B------:R-:W0:Y:S01]  /*0140*/  LDCU.64 UR4, c[0x0][0x390] ;  /* 0x00007200ff0477ac */ /* 0x000e220008000a00 */
[----:B------:R-:W-:Y:S01]  /*0150*/  IMAD.MOV.U32 R26, RZ, RZ, R2 ;  /* 0x000000ffff1a7224 */ /* 0x000fe200078e0002 */
[----:B------:R-:W-:Y:S01]  /*0160*/  CS2R R24, SRZ ;  /* 0x0000000000187805 */ /* 0x000fe2000001ff00 */
[----:B------:R-:W1:Y:S01]  /*0170*/  LDCU.64 UR6, c[0x0][0x388] ;  /* 0x00007100ff0677ac */ /* 0x000e620008000a00 */
[----:B------:R-:W-:-:S04]  /*0180*/  ULOP3.LUT UR10, UR8, 0x7ffffff0, URZ, 0xc0, !UPT ;  /* 0x7ffffff0080a7892 */ /* 0x000fc8000f8ec0ff */
[----:B------:R-:W-:Y:S02]  /*0190*/  UIADD3 UR11, UPT, UPT, -UR10, URZ, URZ ;  /* 0x000000ff0a0b7290 */ /* 0x000fe4000fffe1ff */
[----:B------:R-:W-:Y:S01]  /*01a0*/  MOV R3, UR10 ;  /* 0x0000000a00037c02 */ /* 0x000fe20008000f00 */
[----:B0-----:R-:W-:-:S04]  /*01b0*/  UIADD3 UR4, UP2, UPT, UR4, 0x40, URZ ;  /* 0x0000004004047890 */ /* 0x001fc8000ff5e0ff */
[----:B------:R-:W-:Y:S02]  /*01c0*/  UIADD3.X UR5, UPT, UPT, URZ, UR5, URZ, UP2, !UPT ;  /* 0x00000005ff057290 */ /* 0x000fe400097fe4ff */
[----:B-1----:R-:W-:Y:S01]  /*01d0*/  UIADD3 UR6, UP1, UPT, UR6, 0x40, URZ ;  /* 0x0000004006067890 */ /* 0x002fe2000ff3e0ff */
[----:B------:R-:W-:-:S03]  /*01e0*/  MOV R10, UR4 ;  /* 0x00000004000a7c02 */ /* 0x000fc60008000f00 */
[----:B------:R-:W-:Y:S01]  /*01f0*/  IMAD.U32 R11, RZ, RZ, UR5 ;  /* 0x00000005ff0b7e24 */ /* 0x000fe2000f8e00ff */
[----:B------:R-:W-:-:S12]  /*0200*/  UIADD3.X UR7, UPT, UPT, URZ, UR7, URZ, UP1, !UPT ;  /* 0x00000007ff077290 */ /* 0x000fd80008ffe4ff */
.L_x_15:
[----:B------:R-:W-:Y:S01]  /*0210*/  MOV R4, UR6 ;  /* 0x0000000600047c02 */ /* 0x000fe20008000f00 */
[----:B------:R-:W-:Y:S01]  /*0220*/  IMAD.MOV.U32 R6, RZ, RZ, R10 ;  /* 0x000000ffff067224 */ /* 0x000fe200078e000a */
[----:B------:R-:W-:Y:S02]  /*0230*/  MOV R5, UR7 ;  /* 0x0000000700057c02 */ /* 0x000fe40008000f00 */
[----:B------:R-:W-:Y:S01]  /*0240*/  MOV R7, R11 ;  /* 0x0000000b00077202 */ /* 0x000fe20000000f00 */
[----:B------:R-:W-:-:S04]  /*0250*/  IMAD.WIDE R4, R26, 0x8, R4 ;  /* 0x000000081a047825 */ /* 0x000fc800078e0204 */
[----:B------:R-:W2:Y:S04]  /*0260*/  LDG.E.64 R22, desc[UR12][R6.64+-0x40] ;  /* 0xffffc00c06167981 */ /* 0x000ea8000c1e1b00 */
[----:B------:R-:W2:Y:S04]  /*0270*/  LDG.E.64 R12, desc[UR12][R4.64+-0x40] ;  /* 0xffffc00c040c7981 */ /* 0x000ea8000c1e1b00 */
[----:B------:R-:W3:Y:S04]  /*0280*/  LDG.E.64 R20, desc[UR12][R6.64+-0x38] ;  /* 0xffffc80c06147981 */ /* 0x000ee8000c1e1b00 */
[----:B------:R-:W3:Y:S04]  /*0290*/  LDG.E.64 R16, desc[UR12][R4.64+-0x38] ;  /* 0xffffc80c04107981 */ /* 0x000ee8000c1e1b00 */
[----:B------:R-:W4:Y:S04]  /*02a0*/  LDG.E.64 R14, desc[UR12][R6.64+-0x30] ;  /* 0xffffd00c060e7981 */ /* 0x000f28000c1e1b00 */
[----:B------:R-:W4:Y:S04]  /*02b0*/  LDG.E.64 R10, desc[UR12][R4.64+-0x30] ;  /* 0xffffd00c040a7981 */ /* 0x000f28000c1e1b00 */
[----:B------:R-:W5:Y:S04]  /*02c0*/  LDG.E.64 R18, desc[UR12][R6.64+-0x28] ;  /* 0xffffd80c06127981 */ /* 0x000f68000c1e1b00 */
[----:B------:R-:W5:Y:S01]  /*02d0*/  LDG.E.64 R8, desc[UR12][R4.64+-0x28] ;  /* 0xffffd80c04087981 */ /* 0x000f62000c1e1b00 */
[----:B--2---:R-:W-:-:S03]  /*02e0*/  DFMA R22, R12, R22, R24 ;  /* 0x000000160c16722b */ /* 0x004fc60000000018 */
[----:B------:R-:W2:Y:S04]  /*02f0*/  LDG.E.64 R24, desc[UR12][R6.64+-0x20] ;  /* 0xffffe00c06187981 */ /* 0x000ea8000c1e1b00 */
[----:B------:R-:W2:Y:S01]  /*0300*/  LDG.E.64 R12, desc[UR12][R4.64+-0x20] ;  /* 0xffffe00c040c7981 */ /* 0x000ea2000c1e1b00 */
[----:B---3--:R-:W-:-:S03]  /*0310*/  DFMA R20, R16, R20, R22 ;  /* 0x000000141014722b */ /* 0x008fc60000000016 */
[----:B------:R-:W3:Y:S04]  /*0320*/  LDG.E.64 R22, desc[UR12][R6.64+-0x18] ;  /* 0xffffe80c06167981 */ /* 0x000ee8000c1e1b00 */
[----:B------:R-:W3:Y:S01]  /*0330*/  LDG.E.64 R16, desc[UR12][R4.64+-0x18] ;  /* 0xffffe80c04107981 */ /* 0x000ee2000c1e1b00 */
[----:B----4-:R-:W-:-:S03]  /*0340*/  DFMA R14, R10, R14, R20 ;  /* 0x0000000e0a0e722b */ /* 0x010fc60000000014 */
[----:B------:R-:W4:Y:S04]  /*0350*/  LDG.E.64 R10, desc[UR12][R6.64+-0x10] ;  /* 0xfffff00c060a7981 */ /* 0x000f28000c1e1b00 */
[----:B------:R-:W4:Y:S01]  /*0360*/  LDG.E.64 R20, desc[UR12][R4.64+-0x10] ;  /* 0xfffff00c04147981 */ /* 0x000f22000c1e1b00 */
[----:B-----5:R-:W-:-:S03]  /*0370*/  DFMA R18, R8, R18, R14 ;  /* 0x000000120812722b */ /* 0x020fc6000000000e */
        /* <DEDUP_REMOVED lines=26> */
[----:B------:R-:W-:Y:S01]  /*0520*/  UIADD3 UR11, UPT, UPT, UR11, 0x10, URZ ;  /* 0x000000100b0b7890 */ /* 0x000fe2000fffe0ff */
[----:B------:R-:W-:-:S03]  /*0530*/  VIADD R26, R26, 0x10 ;  /* 0x000000101a1a7836 */ /* 0x000fc60000000000 */
[----:B------:R-:W-:Y:S01]  /*0540*/  UISETP.NE.AND UP1, UPT, UR11, URZ, UPT ;  /* 0x000000ff0b00728c */ /* 0x000fe2000bf25270 */
[----:B--2---:R-:W-:-:S08]  /*0550*/  DFMA R10, R14, R12, R10 ;  /* 0x0000000c0e0a722b */ /* 0x004fd0000000000a */
[----:B---3--:R-:W-:-:S08]  /*0560*/  DFMA R10, R18, R16, R10 ;  /* 0x00000010120a722b */ /* 0x008fd0000000000a */
[----:B----4-:R-:W-:Y:S01]  /*0570*/  DFMA R24, R24, R22, R10 ;  /* 0x000000161818722b */ /* 0x010fe2000000000a */
[----:B------:R-:W-:-:S04]  /*0580*/  IADD3 R10, P0, PT, R6, 0x80, RZ ;  /* 0x00000080060a7810 */ /* 0x000fc80007f1e0ff */
[----:B------:R-:W-:-:S03]  /*0590*/  IADD3.X R11, PT, PT, RZ, R7, RZ, P0, !PT ;  /* 0x00000007ff0b7210 */ /* 0x000fc600007fe4ff */
[----:B-----5:R-:W-:Y:S01]  /*05a0*/  DFMA R24, R20, R8, R24 ;  /* 0x000000081418722b */ /* 0x020fe20000000018 */
[----:B------:R-:W-:Y:S10]  /*05b0*/  BRA.U UP1, `(.L_x_15) ;  /* 0xfffffffd01147547 */ /* 0x000ff4000b83ffff */
.L_x_14:
[----:B------:R-:W-:Y:S05]  /*05c0*/  BRA.U !UP0, `(.L_x_16) ;  /* 0x0000000508347547 */ /* 0x000fea000b800000 */
[----:B------:R-:W-:Y:S02]  /*05d0*/  UISETP.GE.U32.AND UP0, UPT, UR9, 0x8, UPT ;  /* 0x000000080900788c */ /* 0x000fe4000bf06070 */
[----:B------:R-:W-:-:S04]  /*05e0*/  ULOP3.LUT UR5, UR8, 0x7, URZ, 0xc0, !UPT ;  /* 0x0000000708057892 */ /* 0x000fc8000f8ec0ff */
[----:B------:R-:W-:-:S03]  /*05f0*/  UISETP.NE.AND UP1, UPT, UR5, URZ, UPT ;  /* 0x000000ff0500728c */ /* 0x000fc6000bf25270 */
[----:B------:R-:W-:Y:S08]  /*0600*/  BRA.U !UP0, `(.L_x_17) ;  /* 0x0000000108787547 */ /* 0x000ff0000b800000 */
[----:B------:R-:W0:Y:S01]  /*0610*/  LDC.64 R10, c[0x0][0x388] ;  /* 0x0000e200ff0a7b82 */ /* 0x000e220000000a00 */
[----:B------:R-:W-:-:S07]  /*0620*/  IADD3 R7, PT, PT, R2, R3, RZ ;  /* 0x0000000302077210 */ /* 0x000fce0007ffe0ff */
[----:B------:R-:W1:Y:S01]  /*0630*/  LDC.64 R4, c[0x0][0x390] ;  /* 0x0000e400ff047b82 */ /* 0x000e620000000a00 */
[----:B0-----:R-:W-:-:S05]  /*0640*/  IMAD.WIDE R10, R7, 0x8, R10 ;  /* 0x00000008070a7825 */ /* 0x001fca00078e020a */
[----:B------:R-:W2:Y:S01]  /*0650*/  LDG.E.64 R12, desc[UR12][R10.64] ;  /* 0x0000000c0a0c7981 */ /* 0x000ea2000c1e1b00 */
[----:B-1----:R-:W-:-:S03]  /*0660*/  IMAD.WIDE.U32 R4, R3, 0x8, R4 ;  /* 0x0000000803047825 */ /* 0x002fc600078e0004 */
[----:B------:R-:W3:Y:S04]  /*0670*/  LDG.E.64 R16, desc[UR12][R10.64+0x8] ;  /* 0x0000080c0a107981 */ /* 0x000ee8000c1e1b00 */
[----:B------:R-:W2:Y:S04]  /*0680*/  LDG.E.64 R14, desc[UR12][R4.64] ;  /* 0x0000000c040e7981 */ /* 0x000ea8000c1e1b00 */
[----:B------:R-:W3:Y:S04]  /*0690*/  LDG.E.64 R18, desc[UR12][R4.64+0x8] ;  /* 0x0000080c04127981 */ /* 0x000ee8000c1e1b00 */
[----:B------:R-:W4:Y:S04]  /*06a0*/  LDG.E.64 R20, desc[UR12][R10.64+0x10] ;  /* 0x0000100c0a147981 */ /* 0x000f28000c1e1b00 */
[----:B------:R-:W4:Y:S04]  /*06b0*/  LDG.E.64 R22, desc[UR12][R4.64+0x10] ;  /* 0x0000100c04167981 */ /* 0x000f28000c1e1b00 */
[----:B------:R-:W5:Y:S04]  /*06c0*/  LDG.E.64 R6, desc[UR12][R10.64+0x18] ;  /* 0x0000180c0a067981 */ /* 0x000f68000c1e1b00 */
[----:B------:R-:W5:Y:S04]  /*06d0*/  LDG.E.64 R8, desc[UR12][R4.64+0x18] ;  /* 0x0000180c04087981 */ /* 0x000f68000c1e1b00 */
        /* <DEDUP_REMOVED lines=11> */
[----:B-----5:R-:W-:Y:S01]  /*0790*/  DFMA R6, R6, R8, R20 ;  /* 0x000000080606722b */ /* 0x020fe20000000014 */
[----:B------:R-:W-:-:S07]  /*07a0*/  IADD3 R3, PT, PT, R3, 0x8, RZ ;  /* 0x0000000803037810 */ /* 0x000fce0007ffe0ff */
[----:B--2---:R-:W-:-:S08]  /*07b0*/  DFMA R6, R12, R14, R6 ;  /* 0x0000000e0c06722b */ /* 0x004fd00000000006 */
[----:B---3--:R-:W-:-:S08]  /*07c0*/  DFMA R6, R16, R18, R6 ;  /* 0x000000121006722b */ /* 0x008fd00000000006 */
[----:B----4-:R-:W-:-:S08]  /*07d0*/  DFMA R24, R22, R24, R6 ;  /* 0x000000181618722b */ /* 0x010fd00000000006 */
[----:B------:R-:W-:-:S11]  /*07e0*/  DFMA R24, R26, R28, R24 ;  /* 0x0000001c1a18722b */ /* 0x000fd60000000018 */
.L_x_17:
[----:B------:R-:W-:Y:S05]  /*07f0*/  BRA.U !UP1, `(.L_x_16) ;  /* 0x0000000109a87547 */ /* 0x000fea000b800000 */
[----:B------:R-:W-:Y:S02]  /*0800*/  UISETP.GE.U32.AND UP0, UPT, UR5, 0x4, UPT ;  /* 0x000000040500788c */ /* 0x000fe4000bf06070 */
[----:B------:R-:W-:-:S04]  /*0810*/  ULOP3.LUT UR4, UR8, 0x3, URZ, 0xc0, !UPT ;  /* 0x0000000308047892 */ /* 0x000fc8000f8ec0ff */
[----:B------:R-:W-:-:S03]  /*0820*/  UISETP.NE.AND UP1, UPT, UR4, URZ, UPT ;  /* 0x000000ff0400728c */ /* 0x000fc6000bf25270 */
[----:B------:R-:W-:Y:S08]  /*0830*/  BRA.U !UP0, `(.L_x_18) ;  /* 0x0000000108487547 */ /* 0x000ff0000b800000 */
[----:B------:R-:W0:Y:S01]  /*0840*/  LDC.64 R4, c[0x0][0x388] ;  /* 0x0000e200ff047b82 */ /* 0x000e220000000a00 */
[----:B------:R-:W-:-:S07]  /*0850*/  IMAD.IADD R17, R2, 0x1, R3 ;  /* 0x0000000102117824 */ /* 0x000fce00078e0203 */
        /* <DEDUP_REMOVED lines=10> */
[----:B------:R-:W5:Y:S01]  /*0900*/  LDG.E.64 R14, desc[UR12][R20.64+0x18] ;  /* 0x0000180c140e7981 */ /* 0x000f62000c1e1b00 */
[----:B------:R-:W-:Y:S01]  /*0910*/  IADD3 R3, PT, PT, R3, 0x4, RZ ;  /* 0x0000000403037810 */ /* 0x000fe20007ffe0ff */
[----:B--2---:R-:W-:-:S08]  /*0920*/  DFMA R18, R18, R22, R24 ;  /* 0x000000161212722b */ /* 0x004fd00000000018 */
[----:B---3--:R-:W-:-:S08]  /*0930*/  DFMA R8, R8, R10, R18 ;  /* 0x0000000a0808722b */ /* 0x008fd00000000012 */
[----:B----4-:R-:W-:-:S08]  /*0940*/  DFMA R4, R4, R6, R8 ;  /* 0x000000060404722b */ /* 0x010fd00000000008 */
[----:B-----5:R-:W-:-:S11]  /*0950*/  DFMA R24, R12, R14, R4 ;  /* 0x0000000e0c18722b */ /* 0x020fd60000000004 */
.L_x_18:
[----:B------:R-:W-:Y:S05]  /*0960*/  BRA.U !UP1, `(.L_x_16) ;  /* 0x00000001094c7547 */ /* 0x000fea000b800000 */
[----:B------:R-:W0:Y:S01]  /*0970*/  LDC.64 R4, c[0x0][0x390] ;  /* 0x0000e400ff047b82 */ /* 0x000e220000000a00 */
[----:B------:R-:W-:Y:S01]  /*0980*/  IADD3 R9, PT, PT, R2, R3, RZ ;  /* 0x0000000302097210 */ /* 0x000fe20007ffe0ff */
[----:B------:R-:W-:-:S06]  /*0990*/  UIADD3 UR4, UPT, UPT, -UR4, URZ, URZ ;  /* 0x000000ff04047290 */ /* 0x000fcc000fffe1ff */
[----:B------:R-:W1:Y:S01]  /*09a0*/  LDC.64 R6, c[0x0][0x388] ;  /* 0x0000e200ff067b82 */ /* 0x000e620000000a00 */
[----:B0-----:R-:W-:-:S04]  /*09b0*/  IMAD.WIDE.U32 R4, R3, 0x8, R4 ;  /* 0x0000000803047825 */ /* 0x001fc800078e0004 */
[----:B------:R-:W-:Y:S01]  /*09c0*/  IMAD.MOV.U32 R8, RZ, RZ, R4 ;  /* 0x000000ffff087224 */ /* 0x000fe200078e0004 */
[----:B------:R-:W-:-:S07]  /*09d0*/  MOV R11, R5 ;  /* 0x00000005000b7202 */ /* 0x000fce0000000f00 */
.L_x_19:
[----:B-1----:R-:W-:Y:S01]  /*09e0*/  IMAD.WIDE R2, R9, 0x8, R6 ;  /* 0x0000000809027825 */ /* 0x002fe200078e0206 */
[----:B------:R-:W-:Y:S02]  /*09f0*/  MOV R4, R8 ;  /* 0x0000000800047202 */ /* 0x000fe40000000f00 */
[----:B------:R-:W-:-:S03]  /*0a00*/  MOV R5, R11 ;  /* 0x0000000b00057202 */ /* 0x000fc60000000f00 */
[----:B------:R-:W2:Y:S04]  /*0a10*/  LDG.E.64 R2, desc[UR12][R2.64] ;  /* 0x0000000c02027981 */ /* 0x000ea8000c1e1b00 */
[----:B------:R-:W2:Y:S01]  /*0a20*/  LDG.E.64 R4, desc[UR12][R4.64] ;  /* 0x0000000c04047981 */ /* 0x000ea2000c1e1b00 */
[----:B------:R-:W-:Y:S01]  /*0a30*/  UIADD3 UR4, UPT, UPT, UR4, 0x1, URZ ;  /* 0x0000000104047890 */ /* 0x000fe2000fffe0ff */
[----:B------:R-:W-:Y:S01]  /*0a40*/  IADD3 R8, P0, PT, R8, 0x8, RZ ;  /* 0x0000000808087810 */ /* 0x000fe20007f1e0ff */
[----:B------:R-:W-:Y:S02]  /*0a50*/  VIADD R9, R9, 0x1 ;  /* 0x0000000109097836 */ /* 0x000fe40000000000 */
[----:B------:R-:W-:Y:S01]  /*0a60*/  UISETP.NE.AND UP0, UPT, UR4, URZ, UPT ;  /* 0x000000ff0400728c */ /* 0x000fe2000bf05270 */
[----:B------:R-:W-:Y:S01]  /*0a70*/  IADD3.X R11, PT, PT, RZ, R11, RZ, P0, !PT ;  /* 0x0000000bff0b7210 */ /* 0x000fe200007fe4ff */
[----:B--2---:R-:W-:-:S07]  /*0a80*/  DFMA R24, R2, R4, R24 ;  /* 0x000000040218722b */ /* 0x004fce0000000018 */
[----:B------:R-:W-:Y:S05]  /*0a90*/  BRA.U UP0, `(.L_x_19) ;  /* 0xfffffffd00d07547 */ /* 0x000fea000b83ffff */
.L_x_16:
[----:B------:R0:W1:Y:S02]  /*0aa0*/  F2F.F32.F64 R24, R24 ;  /* 0x0000001800187310 */ /* 0x0000640000301000 */
.L_x_13:
[C---:B-1----:R-:W-:Y:S01]  /*0ab0*/  FMUL R2, |R24|.reuse, 2.8853900432586669922 ;  /* 0x4038aa3b18027820 */ /* 0x042fe20000400200 */
[----:B------:R-:W-:Y:S01]  /*0ac0*/  MOV R4, 0x3c80f082 ;  /* 0x3c80f08200047802 */ /* 0x000fe20000000f00 */
[C---:B------:R-:W-:Y:S01]  /*0ad0*/  FMUL R7, R24.reuse, R24 ;  /* 0x0000001818077220 */ /* 0x040fe20000400000 */
[----:B------:R-:W-:Y:S02]  /*0ae0*/  MOV R8, 0x3f800000 ;  /* 0x3f80000000087802 */ /* 0x000fe40000000f00 */
[C---:B------:R-:W-:Y:S01]  /*0af0*/  FSETP.GE.AND P1, PT, |R24|.reuse, 0.60000002384185791016, PT ;  /* 0x3f19999a1800780b */ /* 0x040fe20003f26200 */
[----:B------:R-:W1:Y:S01]  /*0b00*/  MUFU.EX2 R2, R2 ;  /* 0x0000000200027308 */ /* 0x000e620000000800 */
[----:B------:R-:W-:Y:S01]  /*0b10*/  FFMA R4, R7, R4, -0.052303962409496307373 ;  /* 0xbd563cae07047423 */ /* 0x000fe20000000004 */
[----:B------:R-:W-:-:S03]  /*0b20*/  FSETP.GE.AND P0, PT, |R24|, 9.010913848876953125, PT ;  /* 0x41102cb41800780b */ /* 0x000fc60003f06200 */
[----:B------:R-:W-:Y:S01]  /*0b30*/  FFMA R6, R7, R4, 0.1331529766321182251 ;  /* 0x3e08594107067423 */ /* 0x000fe20000000004 */
[----:B-1----:R-:W-:-:S03]  /*0b40*/  FADD R3, R2, 1 ;  /* 0x3f80000002037421 */ /* 0x002fc60000000000 */
[----:B------:R-:W-:-:S04]  /*0b50*/  FFMA R2, R7, R6, -0.33332768082618713379 ;  /* 0xbeaaa9ed07027423 */ /* 0x000fc80000000006 */
[----:B------:R-:W-:Y:S01]  /*0b60*/  FFMA R7, R7, R2, RZ ;  /* 0x0000000207077223 */ /* 0x000fe200000000ff */
[----:B------:R-:W1:Y:S02]  /*0b70*/  MUFU.RCP R3, R3 ;  /* 0x0000000300037308 */ /* 0x000e640000001000 */
[----:B-1----:R-:W-:Y:S02]  /*0b80*/  FFMA R4, R3, -2, R8 ;  /* 0xc000000003047823 */ /* 0x002fe40000000008 */
[----:B------:R-:W1:Y:S03]  /*0b90*/  LDC.64 R8, c[0x0][0x3a0] ;  /* 0x0000e800ff087b82 */ /* 0x000e660000000a00 */
[----:B------:R-:W-:-:S04]  /*0ba0*/  FSEL R5, R4, 1, !P0 ;  /* 0x3f80000004057808 */ /* 0x000fc80004000000 */
[--C-:B------:R-:W-:Y:S01]  /*0bb0*/  LOP3.LUT R2, R5, 0x80000000, R24.reuse, 0xb8, !PT ;  /* 0x8000000005027812 */ /* 0x100fe200078eb818 */
[----:B------:R-:W-:Y:S01]  /*0bc0*/  @!P1 FFMA R2, R7, R24, R24 ;  /* 0x0000001807029223 */ /* 0x000fe20000000018 */
[----:B------:R-:W2:Y:S05]  /*0bd0*/  LDC.64 R4, c[0x0][0x398] ;  /* 0x0000e600ff047b82 */ /* 0x000eaa0000000a00 */
[----:B------:R-:W3:Y:S01]  /*0be0*/  F2F.F64.F32 R2, R2 ;  /* 0x0000000200027310 */ /* 0x000ee20000201800 */
[----:B-1----:R-:W-:Y:S01]  /*0bf0*/  IMAD.WIDE R8, R0, 0x8, R8 ;  /* 0x0000000800087825 */ /* 0x002fe200078e0208 */
[----:B---3--:R-:W-:-:S03]  /*0c00*/  DFMA R6, -R2, R2, 1 ;  /* 0x3ff000000206742b */ /* 0x008fc60000000102 */
[----:B--2---:R-:W-:-:S05]  /*0c10*/  IMAD.WIDE R4, R0, 0x8, R4 ;  /* 0x0000000800047825 */ /* 0x004fca00078e0204 */
[----:B------:R-:W-:Y:S04]  /*0c20*/  STG.E.64 desc[UR12][R4.64], R2 ;  /* 0x0000000204007986 */ /* 0x000fe8000c101b0c */
[----:B------:R-:W-:Y:S01]  /*0c30*/  STG.E.64 desc[UR12][R8.64], R6 ;  /* 0x0000000608007986 */ /* 0x000fe2000c101b0c */
[----:B------:R-:W-:Y:S05]  /*0c40*/  EXIT ;  /* 0x000000000000794d */ /* 0x000fea0003800000 */
.L_x_20:
        /* <DEDUP_REMOVED lines=11> */
.L_x_26:


//--------------------- .nv.shared.reserved.0     --------------------------
	.section	.nv.shared.reserved.0,"aw",@nobits
	.weak		__nv_reservedSMEM_offset_0_alias
	.size		__nv_reservedSMEM_offset_0_alias, 0, 64
	.other		__nv_reservedSMEM_offset_0_alias,@"STO_CUDA_RESERVED_SHARED STV_DEFAULT"
__nv_reservedSMEM_offset_0_alias:
	.zero		0
	.zero		64


//--------------------- .nv.constant0._Z19batchUpdateDMKerneliiPdS_ --------------------------
	.section	.nv.constant0._Z19batchUpdateDMKerneliiPdS_,"a",@progbits
	.sectionflags	@""
	.align	4
.nv.constant0._Z19batchUpdateDMKerneliiPdS_:
	.zero		920


//--------------------- .nv.constant0._Z17batchUpdateKerneliiPdS_ --------------------------
	.section	.nv.constant0._Z17batchUpdateKerneliiPdS_,"a",@progbits
	.sectionflags	@""
	.align	4
.nv.constant0._Z17batchUpdateKerneliiPdS_:
	.zero		920


//--------------------- .nv.constant0._Z16batchAccumKerneliiPdS_S_ --------------------------
	.section	.nv.constant0._Z16batchAccumKerneliiPdS_S_,"a",@progbits
	.sectionflags	@""
	.align	4
.nv.constant0._Z16batchAccumKerneliiPdS_S_:
	.zero		928


//--------------------- .nv.constant0._Z12weightKerneliiPdS_S_ --------------------------
	.section	.nv.constant0._Z12weightKerneliiPdS_S_,"a",@progbits
	.sectionflags	@""
	.align	4
.nv.constant0._Z12weightKerneliiPdS_S_:
	.zero		928


//--------------------- .nv.constant0._Z11deltaKerneliiPKdPdS0_S0_ --------------------------
	.section	.nv.constant0._Z11deltaKerneliiPKdPdS0_S0_,"a",@progbits
	.sectionflags	@""
	.align	4
.nv.constant0._Z11deltaKerneliiPKdPdS0_S0_:
	.zero		936


//--------------------- .nv.constant0._Z13forwardKerneliiPKdS0_PdS1_ --------------------------
	.section	.nv.constant0._Z13forwardKerneliiPKdS0_PdS1_,"a",@progbits
	.sectionflags	@""
	.align	4
.nv.constant0._Z13forwardKerneliiPKdS0_PdS1_:
	.zero		936


//--------------------- SYMBOLS --------------------------

	.type		.nv.reservedSmem.offset0,@object
	.size		.nv.reservedSmem.offset0,0x4
